# CuTe-DSL kernel — source=cudnn_frontend_dsl family=gemm_amax
# config = {"ab_dtype": "Float8E4M3FN", "sf_vec": 16, "d_dtype": "Float8E4M3FN", "mma_mn": [128, 256], "cluster_mn": [1, 1]}


// ===== COMPILED SASS (sm_100a) =====

	.target	sm_100a

	.elftype	@"ET_EXEC"


//--------------------- .note.nv.tkinfo           --------------------------
	.section	.note.nv.tkinfo,"",@"SHT_NOTE"
	.sectionflags	@"SHF_NOTE_NV_TKINFO"
	.tkinfo
        /*0018*/ 	.word	0x00000081
        /*0030*/ 	.string	""
        /*0030*/ 	.string	"ptxas"
        /*0030*/ 	.string	"Cuda compilation tools, release 12.9, V12.9.83"
        /*0030*/ 	.string	"Build system must define TOOLS_VERSION_EXTENDED"
        /*0030*/ 	.string	"-O 3 -arch sm_100a "



//--------------------- .note.nv.cuver            --------------------------
	.section	.note.nv.cuver,"",@"SHT_NOTE"
	.sectionflags	@"SHF_NOTE_NV_CUVER"
        /*0018*/ 	.short	0x0001
        /*001a*/ 	.short	0x0064
        /*001c*/ 	.short	0x0001
        /*001e*/ 	.short	0x0000
        /*0020*/ 	.short	0x0001
        /*0022*/ 	.short	0x0000


//--------------------- .nv.info                  --------------------------
	.section	.nv.info,"",@"SHT_CUDA_INFO"
	.align	4


	//----- nvinfo : EIATTR_REGCOUNT
	.align		4
        /*0000*/ 	.byte	0x04, 0x2f
        /*0002*/ 	.short	(.L_4 - .L_3)
	.align		4
.L_3:
        /*0004*/ 	.word	index@(kernel_cutlass_kernel_cudnngemm_amaxdense_blockscaled_gemm_persistent_amaxSm100BlockScaledPersistentDenseGemmKernel_object_at__TiledMMA_ThrLayoutVMNK11110000_PermutationMNK____MMAAtom_Thr_0)
        /*0008*/ 	.word	0x0000002e


	//----- nvinfo : EIATTR_FRAME_SIZE
	.align		4
.L_4:
        /*000c*/ 	.byte	0x04, 0x11
        /*000e*/ 	.short	(.L_6 - .L_5)
	.align		4
.L_5:
        /*0010*/ 	.word	index@($__internal_2_$__cuda_sm10x_tcgen05_guardrail_trap_unallocated_columns_being_dealloced)
        /*0014*/ 	.word	0x00000000


	//----- nvinfo : EIATTR_FRAME_SIZE
	.align		4
.L_6:
        /*0018*/ 	.byte	0x04, 0x11
        /*001a*/ 	.short	(.L_8 - .L_7)
	.align		4
.L_7:
        /*001c*/ 	.word	index@($__internal_1_$__cuda_sm10x_tcgen05_guardrail_trap_phase_invalid_during_alloc)
        /*0020*/ 	.word	0x00000000


	//----- nvinfo : EIATTR_FRAME_SIZE
	.align		4
.L_8:
        /*0024*/ 	.byte	0x04, 0x11
        /*0026*/ 	.short	(.L_10 - .L_9)
	.align		4
.L_9:
        /*0028*/ 	.word	index@($__internal_0_$__cuda_sm10x_tcgen05_guardrail_trap_col_being_dealloced_not_returned_by_alloc)
        /*002c*/ 	.word	0x00000000


	//----- nvinfo : EIATTR_FRAME_SIZE
	.align		4
.L_10:
        /*0030*/ 	.byte	0x04, 0x11
        /*0032*/ 	.short	(.L_12 - .L_11)
	.align		4
.L_11:
        /*0034*/ 	.word	index@(kernel_cutlass_kernel_cudnngemm_amaxdense_blockscaled_gemm_persistent_amaxSm100BlockScaledPersistentDenseGemmKernel_object_at__TiledMMA_ThrLayoutVMNK11110000_PermutationMNK____MMAAtom_Thr_0)
        /*0038*/ 	.word	0x00000000


	//----- nvinfo : EIATTR_MIN_STACK_SIZE
	.align		4
.L_12:
        /*003c*/ 	.byte	0x04, 0x12
        /*003e*/ 	.short	(.L_14 - .L_13)
	.align		4
.L_13:
        /*0040*/ 	.word	index@(kernel_cutlass_kernel_cudnngemm_amaxdense_blockscaled_gemm_persistent_amaxSm100BlockScaledPersistentDenseGemmKernel_object_at__TiledMMA_ThrLayoutVMNK11110000_PermutationMNK____MMAAtom_Thr_0)
        /*0044*/ 	.word	0x00000000
.L_14:


//--------------------- .nv.info.kernel_cutlass_kernel_cudnngemm_amaxdense_blockscaled_gemm_persistent_amaxSm100BlockScaledPersistentDenseGemmKernel_object_at__TiledMMA_ThrLayoutVMNK11110000_PermutationMNK____MMAAtom_Thr_0 --------------------------
	.section	.nv.info.kernel_cutlass_kernel_cudnngemm_amaxdense_blockscaled_gemm_persistent_amaxSm100BlockScaledPersistentDenseGemmKernel_object_at__TiledMMA_ThrLayoutVMNK11110000_PermutationMNK____MMAAtom_Thr_0,"",@"SHT_CUDA_INFO"
	.sectionflags	@""
	.align	4


	//----- nvinfo : EIATTR_CUDA_API_VERSION
	.align		4
        /*0000*/ 	.byte	0x04, 0x37
        /*0002*/ 	.short	(.L_16 - .L_15)
.L_15:
        /*0004*/ 	.word	0x00000081


	//----- nvinfo : EIATTR_KPARAM_INFO
	.align		4
.L_16:
        /*0008*/ 	.byte	0x04, 0x17
        /*000a*/ 	.short	(.L_18 - .L_17)
.L_17:
        /*000c*/ 	.word	0x00000000
        /*0010*/ 	.short	0x000a
        /*0012*/ 	.short	0x02e0
        /*0014*/ 	.byte	0x00, 0xf0, 0x31, 0x00


	//----- nvinfo : EIATTR_KPARAM_INFO
	.align		4
.L_18:
        /*0018*/ 	.byte	0x04, 0x17
        /*001a*/ 	.short	(.L_20 - .L_19)
.L_19:
        /*001c*/ 	.word	0x00000000
        /*0020*/ 	.short	0x0009
        /*0022*/ 	.short	0x02d4
        /*0024*/ 	.byte	0x00, 0xf0, 0x31, 0x00


	//----- nvinfo : EIATTR_KPARAM_INFO
	.align		4
.L_20:
        /*0028*/ 	.byte	0x04, 0x17
        /*002a*/ 	.short	(.L_22 - .L_21)
.L_21:
        /*002c*/ 	.word	0x00000000
        /*0030*/ 	.short	0x0008
        /*0032*/ 	.short	0x02c8
        /*0034*/ 	.byte	0x00, 0xf0, 0x31, 0x00


	//----- nvinfo : EIATTR_KPARAM_INFO
	.align		4
.L_22:
        /*0038*/ 	.byte	0x04, 0x17
        /*003a*/ 	.short	(.L_24 - .L_23)
.L_23:
        /*003c*/ 	.word	0x00000000
        /*0040*/ 	.short	0x0007
        /*0042*/ 	.short	0x02c0
        /*0044*/ 	.byte	0x00, 0xf0, 0x21, 0x00


	//----- nvinfo : EIATTR_KPARAM_INFO
	.align		4
.L_24:
        /*0048*/ 	.byte	0x04, 0x17
        /*004a*/ 	.short	(.L_26 - .L_25)
.L_25:
        /*004c*/ 	.word	0x00000000
        /*0050*/ 	.short	0x0006
        /*0052*/ 	.short	0x0240
        /*0054*/ 	.byte	0x00, 0xf0, 0x01, 0x02


	//----- nvinfo : EIATTR_KPARAM_INFO
	.align		4
.L_26:
        /*0058*/ 	.byte	0x04, 0x17
        /*005a*/ 	.short	(.L_28 - .L_27)
.L_27:
        /*005c*/ 	.word	0x00000000
        /*0060*/ 	.short	0x0005
        /*0062*/ 	.short	0x01c0
        /*0064*/ 	.byte	0x00, 0xf0, 0x01, 0x02


	//----- nvinfo : EIATTR_KPARAM_INFO
	.align		4
.L_28:
        /*0068*/ 	.byte	0x04, 0x17
        /*006a*/ 	.short	(.L_30 - .L_29)
.L_29:
        /*006c*/ 	.word	0x00000000
        /*0070*/ 	.short	0x0004
        /*0072*/ 	.short	0x0140
        /*0074*/ 	.byte	0x00, 0xf0, 0x01, 0x02


	//----- nvinfo : EIATTR_KPARAM_INFO
	.align		4
.L_30:
        /*0078*/ 	.byte	0x04, 0x17
        /*007a*/ 	.short	(.L_32 - .L_31)
.L_31:
        /*007c*/ 	.word	0x00000000
        /*0080*/ 	.short	0x0003
        /*0082*/ 	.short	0x00c0
        /*0084*/ 	.byte	0x00, 0xf0, 0x01, 0x02


	//----- nvinfo : EIATTR_KPARAM_INFO
	.align		4
.L_32:
        /*0088*/ 	.byte	0x04, 0x17
        /*008a*/ 	.short	(.L_34 - .L_33)
.L_33:
        /*008c*/ 	.word	0x00000000
        /*0090*/ 	.short	0x0002
        /*0092*/ 	.short	0x0040
        /*0094*/ 	.byte	0x00, 0xf0, 0x01, 0x02


	//----- nvinfo : EIATTR_KPARAM_INFO
	.align		4
.L_34:
        /*0098*/ 	.byte	0x04, 0x17
        /*009a*/ 	.short	(.L_36 - .L_35)
.L_35:
        /*009c*/ 	.word	0x00000000
        /*00a0*/ 	.short	0x0001
        /*00a2*/ 	.short	0x000c
        /*00a4*/ 	.byte	0x00, 0xf0, 0x31, 0x00


	//----- nvinfo : EIATTR_KPARAM_INFO
	.align		4
.L_36:
        /*00a8*/ 	.byte	0x04, 0x17
        /*00aa*/ 	.short	(.L_38 - .L_37)
.L_37:
        /*00ac*/ 	.word	0x00000000
        /*00b0*/ 	.short	0x0000
        /*00b2*/ 	.short	0x0000
        /*00b4*/ 	.byte	0x00, 0xf0, 0x31, 0x00


	//----- nvinfo : EIATTR_AT_ENTRY_FRAGMENTS
	.align		4
.L_38:
        /*00b8*/ 	.byte	0x04, 0x4f
        /*00ba*/ 	.short	(.L_40 - .L_39)


	//   ....[0]....
.L_39:
        /*00bc*/ 	.word	0x00000004


	//----- nvinfo : EIATTR_RESERVED_SMEM_USED
	.align		4
.L_40:
        /*00c0*/ 	.byte	0x01, 0x41
	.zero		2


	//----- nvinfo : EIATTR_SPARSE_MMA_MASK
	.align		4
        /*00c4*/ 	.byte	0x03, 0x50
        /*00c6*/ 	.short	0x0000


	//----- nvinfo : EIATTR_TCGEN05_1CTA_USED
	.align		4
        /*00c8*/ 	.byte	0x01, 0x51
	.zero		2


	//----- nvinfo : EIATTR_MAXREG_COUNT
	.align		4
        /*00cc*/ 	.byte	0x03, 0x1b
        /*00ce*/ 	.short	0x00ff


	//----- nvinfo : EIATTR_NUM_BARRIERS
	.align		4
        /*00d0*/ 	.byte	0x02, 0x4c
        /*00d2*/ 	.byte	0x04
	.zero		1


	//----- nvinfo : EIATTR_INT_WARP_WIDE_INSTR_OFFSETS
	.align		4
        /*00d4*/ 	.byte	0x04, 0x31
        /*00d6*/ 	.short	(.L_42 - .L_41)


	//   ....[0]....
.L_41:
        /*00d8*/ 	.word	0x00002a20


	//   ....[1]....
        /*00dc*/ 	.word	0x00002a50


	//----- nvinfo : EIATTR_COOP_GROUP_MASK_REGIDS
	.align		4
.L_42:
        /*00e0*/ 	.byte	0x04, 0x29
        /*00e2*/ 	.short	(.L_44 - .L_43)


	//   ....[0]....
.L_43:
        /*00e4*/ 	.word	0xffffffff


	//   ....[1]....
        /*00e8*/ 	.word	0xffffffff


	//   ....[2]....
        /*00ec*/ 	.word	0xffffffff


	//   ....[3]....
        /*00f0*/ 	.word	0xffffffff


	//   ....[4]....
        /*00f4*/ 	.word	0xffffffff


	//----- nvinfo : EIATTR_COOP_GROUP_INSTR_OFFSETS
	.align		4
.L_44:
        /*00f8*/ 	.byte	0x04, 0x28
        /*00fa*/ 	.short	(.L_46 - .L_45)


	//   ....[0]....
.L_45:
        /*00fc*/ 	.word	0x000018e0


	//   ....[1]....
        /*0100*/ 	.word	0x00001ba0


	//   ....[2]....
        /*0104*/ 	.word	0x00002580


	//   ....[3]....
        /*0108*/ 	.word	0x000028f0


	//   ....[4]....
        /*010c*/ 	.word	0x00002b00


	//----- nvinfo : EIATTR_VRC_CTA_INIT_COUNT
	.align		4
.L_46:
        /*0110*/ 	.byte	0x02, 0x4a
        /*0112*/ 	.byte	0x80
	.zero		1


	//----- nvinfo : EIATTR_MBARRIER_INSTR_OFFSETS
	.align		4
        /*0114*/ 	.byte	0x04, 0x39
        /*0116*/ 	.short	(.L_48 - .L_47)


	//   ....[0]....
.L_47:
        /*0118*/ 	.word	0x00000290
        /*011c*/ 	.word	0x000000ff
        /*0120*/ 	.word	0x00000000
        /*0124*/ 	.short	0x0100
        /*0126*/ 	.byte	0x05
	.zero		1


	//   ....[1]....
        /*0128*/ 	.word	0x000002a0
        /*012c*/ 	.word	0x000000ff
        /*0130*/ 	.word	0x00000008
        /*0134*/ 	.short	0x0100
        /*0136*/ 	.byte	0x05
	.zero		1


	//   ....[2]....
        /*0138*/ 	.word	0x000002b0
        /*013c*/ 	.word	0x000000ff
        /*0140*/ 	.word	0x00000010
        /*0144*/ 	.short	0x0100
        /*0146*/ 	.byte	0x05
	.zero		1


	//   ....[3]....
        /*0148*/ 	.word	0x000002c0
        /*014c*/ 	.word	0x000000ff
        /*0150*/ 	.word	0x00000018
        /*0154*/ 	.short	0x0100
        /*0156*/ 	.byte	0x05
	.zero		1


	//   ....[4]....
        /*0158*/ 	.word	0x000002d0
        /*015c*/ 	.word	0x000000ff
        /*0160*/ 	.word	0x00000020
        /*0164*/ 	.short	0x0100
        /*0166*/ 	.byte	0x05
	.zero		1


	//   ....[5]....
        /*0168*/ 	.word	0x000002e0
        /*016c*/ 	.word	0x000000ff
        /*0170*/ 	.word	0x00000028
        /*0174*/ 	.short	0x0100
        /*0176*/ 	.byte	0x05
	.zero		1


	//   ....[6]....
        /*0178*/ 	.word	0x000002f0
        /*017c*/ 	.word	0x000000ff
        /*0180*/ 	.word	0x00000030
        /*0184*/ 	.short	0x0100
        /*0186*/ 	.byte	0x05
	.zero		1


	//   ....[7]....
        /*0188*/ 	.word	0x00000300
        /*018c*/ 	.word	0x000000ff
        /*0190*/ 	.word	0x00000038
        /*0194*/ 	.short	0x0100
        /*0196*/ 	.byte	0x05
	.zero		1


	//   ....[8]....
        /*0198*/ 	.word	0x00000440
        /*019c*/ 	.word	0x000000ff
        /*01a0*/ 	.word	0x00000040
        /*01a4*/ 	.short	0x0100
        /*01a6*/ 	.byte	0x06
	.zero		1


	//   ....[9]....
        /*01a8*/ 	.word	0x00000450
        /*01ac*/ 	.word	0x000000ff
        /*01b0*/ 	.word	0x00000048
        /*01b4*/ 	.short	0x0100
        /*01b6*/ 	.byte	0x06
	.zero		1


	//   ....[10]....
        /*01b8*/ 	.word	0x00000800
        /*01bc*/ 	.word	0x000000ff
        /*01c0*/ 	.word	0x00000020
        /*01c4*/ 	.short	0x010a
        /*01c6*/ 	.byte	0x06
	.zero		1


	//   ....[11]....
        /*01c8*/ 	.word	0x000009e0
        /*01cc*/ 	.word	0x000000ff
        /*01d0*/ 	.word	0x00000020
        /*01d4*/ 	.short	0x010a
        /*01d6*/ 	.byte	0x19
	.zero		1


	//   ....[12]....
        /*01d8*/ 	.word	0x00000b40
        /*01dc*/ 	.word	0x000000ff
        /*01e0*/ 	.word	0x00000020
        /*01e4*/ 	.short	0x010a
        /*01e6*/ 	.byte	0x1d
	.zero		1


	//   ....[13]....
        /*01e8*/ 	.word	0x00000e40
        /*01ec*/ 	.word	0x000000ff
        /*01f0*/ 	.word	0x00000020
        /*01f4*/ 	.short	0x010a
        /*01f6*/ 	.byte	0x04
	.zero		1


	//   ....[14]....
        /*01f8*/ 	.word	0x00001380
        /*01fc*/ 	.word	0x000000ff
        /*0200*/ 	.word	0x00000000
        /*0204*/ 	.short	0x010a
        /*0206*/ 	.byte	0x11
	.zero		1


	//   ....[15]....
        /*0208*/ 	.word	0x00001390
        /*020c*/ 	.word	0x000000ff
        /*0210*/ 	.word	0x00000048
        /*0214*/ 	.short	0x010a
        /*0216*/ 	.byte	0x0c
	.zero		1


	//   ....[16]....
        /*0218*/ 	.word	0x00001600
        /*021c*/ 	.word	0x000000ff
        /*0220*/ 	.word	0x00000000
        /*0224*/ 	.short	0x010a
        /*0226*/ 	.byte	0x11
	.zero		1


	//   ....[17]....
        /*0228*/ 	.word	0x00001780
        /*022c*/ 	.word	0x000000ff
        /*0230*/ 	.word	0x00000000
        /*0234*/ 	.short	0x010a
        /*0236*/ 	.byte	0x11
	.zero		1


	//   ....[18]....
        /*0238*/ 	.word	0x00001880
        /*023c*/ 	.word	0x00000009
        /*0240*/ 	.word	0x00000048
        /*0244*/ 	.short	0x010a
        /*0246*/ 	.byte	0xff
	.zero		1


	//   ....[19]....
        /*0248*/ 	.word	0x00002080
        /*024c*/ 	.word	0x00000005
        /*0250*/ 	.word	0x00000040
        /*0254*/ 	.short	0x010a
        /*0256*/ 	.byte	0xff
	.zero		1


	//   ....[20]....
        /*0258*/ 	.word	0x000026f0
        /*025c*/ 	.word	0x000000ff
        /*0260*/ 	.word	0x00000048
        /*0264*/ 	.short	0x0101
        /*0266*/ 	.byte	0x07
	.zero		1


	//   ....[21]....
        /*0268*/ 	.word	0x00002b60
        /*026c*/ 	.word	0x00000000
        /*0270*/ 	.word	0x00000020
        /*0274*/ 	.short	0x010a
        /*0276*/ 	.byte	0xff
	.zero		1


	//   ....[22]....
        /*0278*/ 	.word	0x00002be0
        /*027c*/ 	.word	0x00000000
        /*0280*/ 	.word	0x00000020
        /*0284*/ 	.short	0x010a
        /*0286*/ 	.byte	0xff
	.zero		1


	//   ....[23]....
        /*0288*/ 	.word	0x00002c60
        /*028c*/ 	.word	0x00000000
        /*0290*/ 	.word	0x00000048
        /*0294*/ 	.short	0x010a
        /*0296*/ 	.byte	0xff
	.zero		1


	//   ....[24]....
        /*0298*/ 	.word	0x00002ce0
        /*029c*/ 	.word	0x00000000
        /*02a0*/ 	.word	0x00000000
        /*02a4*/ 	.short	0x010a
        /*02a6*/ 	.byte	0xff
	.zero		1


	//   ....[25]....
        /*02a8*/ 	.word	0x00002d40
        /*02ac*/ 	.word	0x00000009
        /*02b0*/ 	.word	0x00000048
        /*02b4*/ 	.short	0x010a
        /*02b6*/ 	.byte	0xff
	.zero		1


	//   ....[26]....
        /*02b8*/ 	.word	0x00002db0
        /*02bc*/ 	.word	0x00000005
        /*02c0*/ 	.word	0x00000040
        /*02c4*/ 	.short	0x010a
        /*02c6*/ 	.byte	0xff
	.zero		1


	//----- nvinfo : EIATTR_NUM_MBARRIERS
	.align		4
.L_48:
        /*02c8*/ 	.byte	0x03, 0x38
        /*02ca*/ 	.short	0x000a


	//----- nvinfo : EIATTR_EXIT_INSTR_OFFSETS
	.align		4
        /*02cc*/ 	.byte	0x04, 0x1c
        /*02ce*/ 	.short	(.L_50 - .L_49)


	//   ....[0]....
.L_49:
        /*02d0*/ 	.word	0x000018b0


	//   ....[1]....
        /*02d4*/ 	.word	0x00002b20


	//----- nvinfo : EIATTR_REQNTID
	.align		4
.L_50:
        /*02d8*/ 	.byte	0x04, 0x10
        /*02da*/ 	.short	(.L_52 - .L_51)
.L_51:
        /*02dc*/ 	.word	0x000000c0
        /*02e0*/ 	.word	0x00000001
        /*02e4*/ 	.word	0x00000001


	//----- nvinfo : EIATTR_CRS_STACK_SIZE
	.align		4
.L_52:
        /*02e8*/ 	.byte	0x04, 0x1e
        /*02ea*/ 	.short	(.L_54 - .L_53)
.L_53:
        /*02ec*/ 	.word	0x00000000


	//----- nvinfo : EIATTR_CBANK_PARAM_SIZE
	.align		4
.L_54:
        /*02f0*/ 	.byte	0x03, 0x19
        /*02f2*/ 	.short	0x02ec


	//----- nvinfo : EIATTR_PARAM_CBANK
	.align		4
        /*02f4*/ 	.byte	0x04, 0x0a
        /*02f6*/ 	.short	(.L_56 - .L_55)
	.align		4
.L_55:
        /*02f8*/ 	.word	index@(.nv.constant0.kernel_cutlass_kernel_cudnngemm_amaxdense_blockscaled_gemm_persistent_amaxSm100BlockScaledPersistentDenseGemmKernel_object_at__TiledMMA_ThrLayoutVMNK11110000_PermutationMNK____MMAAtom_Thr_0)
        /*02fc*/ 	.short	0x0380
        /*02fe*/ 	.short	0x02ec


	//----- nvinfo : EIATTR_SW_WAR
	.align		4
.L_56:
        /*0300*/ 	.byte	0x04, 0x36
        /*0302*/ 	.short	(.L_58 - .L_57)
.L_57:
        /*0304*/ 	.word	0x00000008
.L_58:


//--------------------- .nv.compat                --------------------------
	.section	.nv.compat,"",@"SHT_CUDA_COMPAT_INFO"
	.align	4
        /*0000*/ 	.byte	0x02, 0x02, 0x02, 0x00, 0x02, 0x05, 0x05, 0x00, 0x02, 0x03, 0x01, 0x00, 0x02, 0x06, 0x01, 0x00


//--------------------- .nv.callgraph             --------------------------
	.section	.nv.callgraph,"",@"SHT_CUDA_CALLGRAPH"
	.align	4
	.sectionentsize	8
	.align		4
        /*0000*/ 	.word	0x00000000
	.align		4
        /*0004*/ 	.word	0xffffffff
	.align		4
        /*0008*/ 	.word	0x00000000
	.align		4
        /*000c*/ 	.word	0xfffffffe
	.align		4
        /*0010*/ 	.word	0x00000000
	.align		4
        /*0014*/ 	.word	0xfffffffd
	.align		4
        /*0018*/ 	.word	0x00000000
	.align		4
        /*001c*/ 	.word	0xfffffffc


//--------------------- .text.kernel_cutlass_kernel_cudnngemm_amaxdense_blockscaled_gemm_persistent_amaxSm100BlockScaledPersistentDenseGemmKernel_object_at__TiledMMA_ThrLayoutVMNK11110000_PermutationMNK____MMAAtom_Thr_0 --------------------------
	.section	.text.kernel_cutlass_kernel_cudnngemm_amaxdense_blockscaled_gemm_persistent_amaxSm100BlockScaledPersistentDenseGemmKernel_object_at__TiledMMA_ThrLayoutVMNK11110000_PermutationMNK____MMAAtom_Thr_0,"ax",@progbits
	.align	128
        .global         kernel_cutlass_kernel_cudnngemm_amaxdense_blockscaled_gemm_persistent_amaxSm100BlockScaledPersistentDenseGemmKernel_object_at__TiledMMA_ThrLayoutVMNK11110000_PermutationMNK____MMAAtom_Thr_0
        .type           kernel_cutlass_kernel_cudnngemm_amaxdense_blockscaled_gemm_persistent_amaxSm100BlockScaledPersistentDenseGemmKernel_object_at__TiledMMA_ThrLayoutVMNK11110000_PermutationMNK____MMAAtom_Thr_0,@function
        .size           kernel_cutlass_kernel_cudnngemm_amaxdense_blockscaled_gemm_persistent_amaxSm100BlockScaledPersistentDenseGemmKernel_object_at__TiledMMA_ThrLayoutVMNK11110000_PermutationMNK____MMAAtom_Thr_0,(.L_x_45 - kernel_cutlass_kernel_cudnngemm_amaxdense_blockscaled_gemm_persistent_amaxSm100BlockScaledPersistentDenseGemmKernel_object_at__TiledMMA_ThrLayoutVMNK11110000_PermutationMNK____MMAAtom_Thr_0)
        .other          kernel_cutlass_kernel_cudnngemm_amaxdense_blockscaled_gemm_persistent_amaxSm100BlockScaledPersistentDenseGemmKernel_object_at__TiledMMA_ThrLayoutVMNK11110000_PermutationMNK____MMAAtom_Thr_0,@"STO_CUDA_ENTRY STV_DEFAULT"
kernel_cutlass_kernel_cudnngemm_amaxdense_blockscaled_gemm_persistent_amaxSm100BlockScaledPersistentDenseGemmKernel_object_at__TiledMMA_ThrLayoutVMNK11110000_PermutationMNK____MMAAtom_Thr_0:
.text.kernel_cutlass_kernel_cudnngemm_amaxdense_blockscaled_gemm_persistent_amaxSm100BlockScaledPersistentDenseGemmKernel_object_at__TiledMMA_ThrLayoutVMNK11110000_PermutationMNK____MMAAtom_Thr_0:
[----:B------:R-:W1:Y:S01]  /*0000*/  LDC R1, c[0x0][0x37c] ;  /* 0x0000df00ff017b82 */ /* 0x000e620000000800 */
[----:B------:R-:W2:Y:S01]  /*0010*/  S2R R3, SR_TID.X ;  /* 0x0000000000037919 */ /* 0x000ea20000002100 */
[----:B------:R-:W3:Y:S01]  /*0020*/  LDCU.U8 UR5, c[0x0][0x382] ;  /* 0x00007040ff0577ac */ /* 0x000ee20008000000 */
[----:B------:R-:W4:Y:S01]  /*0030*/  LDCU.U8 UR4, c[0x0][0x381] ;  /* 0x00007020ff0477ac */ /* 0x000f220008000000 */
[----:B---3--:R-:W-:Y:S02]  /*0040*/  ULOP3.LUT UR5, UR5, 0x1, URZ, 0xc0, !UPT ;  /* 0x0000000105057892 */ /* 0x008fe4000f8ec0ff */
[----:B----4-:R-:W-:Y:S02]  /*0050*/  ULOP3.LUT UR4, UR4, 0x1, URZ, 0xc0, !UPT ;  /* 0x0000000104047892 */ /* 0x010fe4000f8ec0ff */
[----:B------:R-:W-:Y:S02]  /*0060*/  UISETP.NE.U32.AND UP6, UPT, UR5, 0x1, UPT ;  /* 0x000000010500788c */ /* 0x000fe4000bfc5070 */
[----:B------:R-:W-:Y:S01]  /*0070*/  UISETP.NE.U32.AND UP5, UPT, UR4, 0x1, UPT ;  /* 0x000000010400788c */ /* 0x000fe2000bfa5070 */
[----:B--2---:R-:W-:-:S04]  /*0080*/  SHF.R.U32.HI R5, RZ, 0x5, R3 ;  /* 0x00000005ff057819 */ /* 0x004fc80000011603 */
[----:B------:R-:W-:-:S13]  /*0090*/  ISETP.NE.AND P1, PT, R5, 0x5, PT ;  /* 0x000000050500780c */ /* 0x000fda0003f25270 */
[----:B-1----:R-:W-:Y:S05]  /*00a0*/  @P1 BRA `(.L_x_0) ;  /* 0x0000000000481947 */ /* 0x002fea0003800000 */
[----:B------:R-:W1:Y:S02]  /*00b0*/  LDCU.64 UR4, c[0x0][0x348] ;  /* 0x00006900ff0477ac */ /* 0x000e640008000a00 */
[----:B-1----:R-:W-:Y:S02]  /*00c0*/  UIADD3 UR12, UP4, UPT, UR4, 0x40, URZ ;  /* 0x00000040040c7890 */ /* 0x002fe4000ff9e0ff */
[----:B------:R-:W-:Y:S02]  /*00d0*/  UIADD3 UR10, UP3, UPT, UR4, 0xc0, URZ ;  /* 0x000000c0040a7890 */ /* 0x000fe4000ff7e0ff */
[----:B------:R-:W-:Y:S02]  /*00e0*/  UIADD3 UR8, UP2, UPT, UR4, 0x140, URZ ;  /* 0x0000014004087890 */ /* 0x000fe4000ff5e0ff */
[----:B------:R-:W-:Y:S02]  /*00f0*/  UIADD3 UR6, UP1, UPT, UR4, 0x1c0, URZ ;  /* 0x000001c004067890 */ /* 0x000fe4000ff3e0ff */
[----:B------:R-:W-:-:S02]  /*0100*/  UIADD3 UR4, UP0, UPT, UR4, 0x240, URZ ;  /* 0x0000024004047890 */ /* 0x000fc4000ff1e0ff */
[----:B------:R-:W-:Y:S02]  /*0110*/  UIADD3.X UR13, UPT, UPT, URZ, UR5, URZ, UP4, !UPT ;  /* 0x00000005ff0d7290 */ /* 0x000fe4000a7fe4ff */
[----:B------:R-:W-:Y:S02]  /*0120*/  UIADD3.X UR11, UPT, UPT, URZ, UR5, URZ, UP3, !UPT ;  /* 0x00000005ff0b7290 */ /* 0x000fe40009ffe4ff */
[----:B------:R-:W-:Y:S02]  /*0130*/  UIADD3.X UR9, UPT, UPT, URZ, UR5, URZ, UP2, !UPT ;  /* 0x00000005ff097290 */ /* 0x000fe400097fe4ff */
[----:B------:R-:W-:Y:S02]  /*0140*/  UIADD3.X UR7, UPT, UPT, URZ, UR5, URZ, UP1, !UPT ;  /* 0x00000005ff077290 */ /* 0x000fe40008ffe4ff */
[----:B------:R-:W-:Y:S01]  /*0150*/  UIADD3.X UR5, UPT, UPT, URZ, UR5, URZ, UP0, !UPT ;  /* 0x00000005ff057290 */ /* 0x000fe200087fe4ff */
[----:B------:R1:W-:Y:S02]  /*0160*/  UTMACCTL.PF [UR12] ;  /* 0x000000000c0079b9 */ /* 0x0003e40008040000 */
[----:B------:R1:W-:Y:S02]  /*0170*/  UTMACCTL.PF [UR10] ;  /* 0x000000000a0079b9 */ /* 0x0003e40008040000 */
[----:B------:R1:W-:Y:S02]  /*0180*/  UTMACCTL.PF [UR8] ;  /* 0x00000000080079b9 */ /* 0x0003e40008040000 */
[----:B------:R1:W-:Y:S02]  /*0190*/  UTMACCTL.PF [UR6] ;  /* 0x00000000060079b9 */ /* 0x0003e40008040000 */
[----:B------:R1:W-:Y:S01]  /*01a0*/  UTMACCTL.PF [UR4] ;  /* 0x00000000040079b9 */ /* 0x0003e20008040000 */
[----:B------:R-:W-:Y:S01]  /*01b0*/  UPLOP3.LUT UP4, UPT, UPT, UPT, UPT, 0x40, 0x4 ;  /* 0x000000000004789c */ /* 0x000fe20003f8e870 */
[----:B-1----:R-:W-:Y:S10]  /*01c0*/  BRA `(.L_x_1) ;  /* 0x0000000000547947 */ /* 0x002ff40003800000 */
.L_x_0:
[----:B------:R-:W-:Y:S01]  /*01d0*/  ISETP.NE.AND P0, PT, R5, RZ, PT ;  /* 0x000000ff0500720c */ /* 0x000fe20003f05270 */
[----:B------:R-:W-:-:S12]  /*01e0*/  UPLOP3.LUT UP4, UPT, UPT, UPT, UPT, 0x40, 0x4 ;  /* 0x000000000004789c */ /* 0x000fd80003f8e870 */
[----:B------:R-:W-:Y:S05]  /*01f0*/  @P0 BRA `(.L_x_1) ;  /* 0x0000000000480947 */ /* 0x000fea0003800000 */
[----:B------:R-:W1:Y:S01]  /*0200*/  S2UR UR5, SR_CgaCtaId ;  /* 0x00000000000579c3 */ /* 0x000e620000008800 */
[----:B------:R-:W-:Y:S01]  /*0210*/  UMOV UR6, 0x400 ;  /* 0x0000040000067882 */ /* 0x000fe20000000000 */
[----:B------:R-:W-:Y:S01]  /*0220*/  UMOV UR4, 0x1 ;  /* 0x0000000100047882 */ /* 0x000fe20000000000 */
[----:B------:R-:W-:Y:S02]  /*0230*/  UPLOP3.LUT UP4, UPT, UPT, UPT, UPT, 0x80, 0x8 ;  /* 0x000000000008789c */ /* 0x000fe40003f8f070 */
[----:B-1----:R-:W-:Y:S02]  /*0240*/  ULEA UR5, UR5, UR6, 0x18 ;  /* 0x0000000605057291 */ /* 0x002fe4000f8ec0ff */
[----:B------:R-:W-:-:S04]  /*0250*/  UIADD3 UR6, UPT, UPT, -UR4, 0x100000, URZ ;  /* 0x0010000004067890 */ /* 0x000fc8000fffe1ff */
[----:B------:R-:W-:Y:S02]  /*0260*/  USHF.L.U32 UR7, UR6, 0xb, URZ ;  /* 0x0000000b06077899 */ /* 0x000fe400080006ff */
[----:B------:R-:W-:Y:S01]  /*0270*/  USHF.L.U32 UR6, UR6, 0x1, URZ ;  /* 0x0000000106067899 */ /* 0x000fe200080006ff */
[----:B------:R-:W1:Y:S11]  /*0280*/  FENCE.VIEW.ASYNC.S ;  /* 0x00000000000073c6 */ /* 0x000e760000000000 */
[----:B-1----:R1:W2:Y:S01]  /*0290*/  SYNCS.EXCH.64 URZ, [UR5], UR6 ;  /* 0x0000000605ff75b2 */ /* 0x0022a20008000100 */
[----:B------:R1:W3:Y:S01]  /*02a0*/  SYNCS.EXCH.64 URZ, [UR5+0x8], UR6 ;  /* 0x0000080605ff75b2 */ /* 0x0002e20008000100 */
[----:B------:R1:W4:Y:S01]  /*02b0*/  SYNCS.EXCH.64 URZ, [UR5+0x10], UR6 ;  /* 0x0000100605ff75b2 */ /* 0x0003220008000100 */
[----:B------:R1:W5:Y:S01]  /*02c0*/  SYNCS.EXCH.64 URZ, [UR5+0x18], UR6 ;  /* 0x0000180605ff75b2 */ /* 0x0003620008000100 */
[----:B------:R1:W1:Y:S01]  /*02d0*/  SYNCS.EXCH.64 URZ, [UR5+0x20], UR6 ;  /* 0x0000200605ff75b2 */ /* 0x0002620008000100 */
[----:B------:R1:W1:Y:S01]  /*02e0*/  SYNCS.EXCH.64 URZ, [UR5+0x28], UR6 ;  /* 0x0000280605ff75b2 */ /* 0x0002620008000100 */
[----:B------:R1:W1:Y:S01]  /*02f0*/  SYNCS.EXCH.64 URZ, [UR5+0x30], UR6 ;  /* 0x0000300605ff75b2 */ /* 0x0002620008000100 */
[----:B------:R1:W1:Y:S01]  /*0300*/  SYNCS.EXCH.64 URZ, [UR5+0x38], UR6 ;  /* 0x0000380605ff75b2 */ /* 0x0002620008000100 */
[----:B------:R-:W-:Y:S01]  /*0310*/  NOP ;  /* 0x0000000000007918 */ /* 0x000fe20000000000 */
.L_x_1:
[----:B------:R-:W-:Y:S01]  /*0320*/  NOP ;  /* 0x0000000000007918 */ /* 0x000fe20000000000 */
[----:B------:R-:W5:Y:S01]  /*0330*/  LDCU.U8 UR23, c[0x0][0x650] ;  /* 0x0000ca00ff1777ac */ /* 0x000f620008000000 */
[----:B------:R-:W4:Y:S01]  /*0340*/  LDCU.U8 UR22, c[0x0][0x651] ;  /* 0x0000ca20ff1677ac */ /* 0x000f220008000000 */
[----:B------:R-:W3:Y:S02]  /*0350*/  LDCU.U8 UR21, c[0x0][0x65c] ;  /* 0x0000cb80ff1577ac */ /* 0x000ee40008000000 */
[----:B-12345:R-:W-:Y:S06]  /*0360*/  BAR.SYNC.DEFER_BLOCKING 0x0 ;  /* 0x0000000000007b1d */ /* 0x03efec0000010000 */
[----:B------:R-:W-:Y:S05]  /*0370*/  BRA.U !UP4, `(.L_x_2) ;  /* 0x000000010c3c7547 */ /* 0x000fea000b800000 */
[----:B------:R-:W1:Y:S01]  /*0380*/  S2UR UR6, SR_CgaCtaId ;  /* 0x00000000000679c3 */ /* 0x000e620000008800 */
[----:B------:R-:W-:Y:S01]  /*0390*/  UMOV UR7, 0x400 ;  /* 0x0000040000077882 */ /* 0x000fe20000000000 */
[----:B------:R-:W-:Y:S01]  /*03a0*/  UMOV UR5, 0x1 ;  /* 0x0000000100057882 */ /* 0x000fe20000000000 */
[----:B------:R-:W-:Y:S01]  /*03b0*/  UMOV UR4, 0x4 ;  /* 0x0000000400047882 */ /* 0x000fe20000000000 */
[----:B------:R-:W-:-:S04]  /*03c0*/  UIADD3 UR8, UPT, UPT, -UR5, 0x100000, URZ ;  /* 0x0010000005087890 */ /* 0x000fc8000fffe1ff */
[----:B------:R-:W-:Y:S02]  /*03d0*/  USHF.L.U32 UR9, UR8, 0xb, URZ ;  /* 0x0000000b08097899 */ /* 0x000fe400080006ff */
[----:B------:R-:W-:Y:S02]  /*03e0*/  USHF.L.U32 UR8, UR8, 0x1, URZ ;  /* 0x0000000108087899 */ /* 0x000fe400080006ff */
[----:B------:R-:W-:-:S04]  /*03f0*/  UIADD3 UR4, UPT, UPT, -UR4, 0x100000, URZ ;  /* 0x0010000004047890 */ /* 0x000fc8000fffe1ff */
[----:B------:R-:W-:Y:S02]  /*0400*/  USHF.L.U32 UR5, UR4, 0xb, URZ ;  /* 0x0000000b04057899 */ /* 0x000fe400080006ff */
[----:B------:R-:W-:Y:S02]  /*0410*/  USHF.L.U32 UR4, UR4, 0x1, URZ ;  /* 0x0000000104047899 */ /* 0x000fe400080006ff */
[----:B-1----:R-:W-:Y:S01]  /*0420*/  ULEA UR6, UR6, UR7, 0x18 ;  /* 0x0000000706067291 */ /* 0x002fe2000f8ec0ff */
[----:B------:R-:W1:Y:S11]  /*0430*/  FENCE.VIEW.ASYNC.S ;  /* 0x00000000000073c6 */ /* 0x000e760000000000 */
[----:B-1----:R1:W2:Y:S01]  /*0440*/  SYNCS.EXCH.64 URZ, [UR6+0x40], UR8 ;  /* 0x0000400806ff75b2 */ /* 0x0022a20008000100 */
[----:B------:R1:W3:Y:S01]  /*0450*/  SYNCS.EXCH.64 URZ, [UR6+0x48], UR4 ;  /* 0x0000480406ff75b2 */ /* 0x0002e20008000100 */
[----:B------:R-:W-:Y:S01]  /*0460*/  NOP ;  /* 0x0000000000007918 */ /* 0x000fe20000000000 */
.L_x_2:
[----:B------:R-:W-:Y:S01]  /*0470*/  NOP ;  /* 0x0000000000007918 */ /* 0x000fe20000000000 */
[----:B--23--:R-:W-:Y:S06]  /*0480*/  BAR.SYNC.DEFER_BLOCKING 0x0 ;  /* 0x0000000000007b1d */ /* 0x00cfec0000010000 */
[----:B------:R-:W2:Y:S01]  /*0490*/  LDCU.U8 UR15, c[0x0][0x668] ;  /* 0x0000cd00ff0f77ac */ /* 0x000ea20008000000 */
[----:B------:R-:W3:Y:S01]  /*04a0*/  LDCU.U8 UR14, c[0x0][0x669] ;  /* 0x0000cd20ff0e77ac */ /* 0x000ee20008000000 */
[----:B------:R-:W4:Y:S01]  /*04b0*/  LDCU.U8 UR13, c[0x0][0x65d] ;  /* 0x0000cba0ff0d77ac */ /* 0x000f220008000000 */
[----:B------:R-:W-:Y:S01]  /*04c0*/  NOP ;  /* 0x0000000000007918 */ /* 0x000fe20000000000 */
[----:B------:R-:W-:Y:S06]  /*04d0*/  BAR.SYNC.DEFER_BLOCKING 0x1, 0xc0 ;  /* 0x0043000000007b1d */ /* 0x000fec0000010000 */
[----:B------:R-:W-:Y:S05]  /*04e0*/  @P1 BRA `(.L_x_3) ;  /* 0x0000000800681947 */ /* 0x000fea0003800000 */
[----:B------:R-:W5:Y:S01]  /*04f0*/  S2UR UR35, SR_CTAID.Z ;  /* 0x00000000002379c3 */ /* 0x000f620000002700 */
[----:B------:R-:W-:Y:S01]  /*0500*/  UMOV UR34, 0x1 ;  /* 0x0000000100227882 */ /* 0x000fe20000000000 */
[----:B------:R-:W-:Y:S01]  /*0510*/  UMOV UR33, URZ ;  /* 0x000000ff00217c82 */ /* 0x000fe20008000000 */
[----:B-----5:R-:W-:-:S09]  /*0520*/  UISETP.GT.U32.AND UP0, UPT, UR35, 0x1ff, UPT ;  /* 0x000001ff2300788c */ /* 0x020fd2000bf04070 */
[----:B------:R-:W-:Y:S05]  /*0530*/  BRA.U UP0, `(.L_x_4) ;  /* 0x0000000500f87547 */ /* 0x000fea000b800000 */
[----:B-1----:R-:W1:Y:S01]  /*0540*/  LDCU.64 UR4, c[0x0][0x648] ;  /* 0x0000c900ff0477ac */ /* 0x002e620008000a00 */
[----:B------:R-:W5:Y:S01]  /*0550*/  S2UR UR30, SR_CgaCtaId ;  /* 0x00000000001e79c3 */ /* 0x000f620000008800 */
[----:B------:R-:W4:Y:S01]  /*0560*/  LDCU UR8, c[0x0][0x374] ;  /* 0x00006e80ff0877ac */ /* 0x000f220008000800 */
[----:B------:R-:W3:Y:S01]  /*0570*/  LDCU.64 UR44, c[0x0][0x348] ;  /* 0x00006900ff2c77ac */ /* 0x000ee20008000a00 */
[----:B------:R-:W-:Y:S01]  /*0580*/  UMOV UR33, URZ ;  /* 0x000000ff00217c82 */ /* 0x000fe20008000000 */
[----:B------:R-:W-:Y:S01]  /*0590*/  UMOV UR34, 0x1 ;  /* 0x0000000100227882 */ /* 0x000fe20000000000 */
[----:B-1----:R-:W-:-:S04]  /*05a0*/  UIMAD.WIDE.U32 UR6, UR35, UR5, URZ ;  /* 0x00000005230672a5 */ /* 0x002fc8000f8e00ff */
[----:B------:R-:W-:-:S04]  /*05b0*/  UIADD3 UR5, UPT, UPT, UR35, -UR7, URZ ;  /* 0x8000000723057290 */ /* 0x000fc8000fffe0ff */
[----:B------:R-:W-:-:S03]  /*05c0*/  USHF.R.U32.HI UR5, URZ, UR23, UR5 ;  /* 0x00000017ff057299 */ /* 0x000fc60008011605 */
[----:B------:R-:W1:Y:S01]  /*05d0*/  LDCU UR6, c[0x0][0x658] ;  /* 0x0000cb00ff0677ac */ /* 0x000e620008000800 */
[----:B------:R-:W-:-:S04]  /*05e0*/  UIADD3 UR5, UPT, UPT, UR7, UR5, URZ ;  /* 0x0000000507057290 */ /* 0x000fc8000fffe0ff */
[----:B------:R-:W-:-:S04]  /*05f0*/  USHF.R.U32.HI UR20, URZ, UR22, UR5 ;  /* 0x00000016ff147299 */ /* 0x000fc80008011605 */
[----:B------:R-:W-:-:S04]  /*0600*/  UIADD3 UR20, UPT, UPT, -UR20, URZ, URZ ;  /* 0x000000ff14147290 */ /* 0x000fc8000fffe1ff */
[----:B------:R-:W-:Y:S01]  /*0610*/  UIMAD UR20, UR20, UR4, UR35 ;  /* 0x00000004141472a4 */ /* 0x000fe2000f8e0223 */
[----:B------:R-:W2:Y:S03]  /*0620*/  LDCU.64 UR4, c[0x0][0x660] ;  /* 0x0000cc00ff0477ac */ /* 0x000ea60008000a00 */
[----:B-1----:R-:W-:-:S04]  /*0630*/  UIMAD.WIDE.U32 UR6, UR20, UR6, URZ ;  /* 0x00000006140672a5 */ /* 0x002fc8000f8e00ff */
[----:B------:R-:W-:-:S04]  /*0640*/  UIADD3 UR6, UPT, UPT, UR20, -UR7, URZ ;  /* 0x8000000714067290 */ /* 0x000fc8000fffe0ff */
[----:B------:R-:W-:-:S04]  /*0650*/  USHF.R.U32.HI UR6, URZ, UR21, UR6 ;  /* 0x00000015ff067299 */ /* 0x000fc80008011606 */
[----:B------:R-:W-:Y:S01]  /*0660*/  UIADD3 UR6, UPT, UPT, UR7, UR6, URZ ;  /* 0x0000000607067290 */ /* 0x000fe2000fffe0ff */
[----:B------:R-:W4:Y:S03]  /*0670*/  LDCU UR7, c[0x0][0x370] ;  /* 0x00006e00ff0777ac */ /* 0x000f260008000800 */
[----:B----4-:R-:W-:Y:S01]  /*0680*/  USHF.R.U32.HI UR6, URZ, UR13, UR6 ;  /* 0x0000000dff067299 */ /* 0x010fe20008011606 */
[----:B------:R-:W1:Y:S03]  /*0690*/  LDCU UR32, c[0x0][0x378] ;  /* 0x00006f00ff2077ac */ /* 0x000e660008000800 */
[----:B--2---:R-:W-:-:S07]  /*06a0*/  UIMAD.WIDE.U32 UR10, UR6, UR5, URZ ;  /* 0x00000005060a72a5 */ /* 0x004fce000f8e00ff */
[----:B------:R-:W-:Y:S01]  /*06b0*/  UMOV UR5, UR11 ;  /* 0x0000000b00057c82 */ /* 0x000fe20008000000 */
[----:B------:R-:W-:Y:S02]  /*06c0*/  UIMAD UR7, UR8, UR7, URZ ;  /* 0x00000007080772a4 */ /* 0x000fe4000f8e02ff */
[----:B------:R-:W-:-:S04]  /*06d0*/  UIADD3 UR9, UPT, UPT, UR6, -UR5, URZ ;  /* 0x8000000506097290 */ /* 0x000fc8000fffe0ff */
[----:B------:R-:W-:Y:S02]  /*06e0*/  USHF.R.U32.HI UR9, URZ, UR15, UR9 ;  /* 0x0000000fff097299 */ /* 0x000fe40008011609 */
[----:B-1----:R-:W-:Y:S02]  /*06f0*/  UIMAD UR32, UR7, UR32, URZ ;  /* 0x00000020072072a4 */ /* 0x002fe4000f8e02ff */
[----:B------:R-:W-:Y:S01]  /*0700*/  UIADD3 UR9, UPT, UPT, UR5, UR9, URZ ;  /* 0x0000000905097290 */ /* 0x000fe2000fffe0ff */
[----:B------:R-:W1:Y:S03]  /*0710*/  LDCU UR5, c[0x0][0x654] ;  /* 0x0000ca80ff0577ac */ /* 0x000e660008000800 */
[----:B---3--:R-:W-:-:S04]  /*0720*/  USHF.R.U32.HI UR9, URZ, UR14, UR9 ;  /* 0x0000000eff097299 */ /* 0x008fc80008011609 */
[----:B------:R-:W-:-:S04]  /*0730*/  UIADD3 UR9, UPT, UPT, -UR9, URZ, URZ ;  /* 0x000000ff09097290 */ /* 0x000fc8000fffe1ff */
[----:B------:R-:W-:Y:S02]  /*0740*/  UIMAD UR4, UR9, UR4, UR6 ;  /* 0x00000004090472a4 */ /* 0x000fe4000f8e0206 */
[----:B------:R-:W-:Y:S01]  /*0750*/  UIADD3 UR6, UPT, UPT, -UR6, URZ, URZ ;  /* 0x000000ff06067290 */ /* 0x000fe2000fffe1ff */
[----:B------:R-:W-:Y:S02]  /*0760*/  UMOV UR9, 0x400 ;  /* 0x0000040000097882 */ /* 0x000fe40000000000 */
[----:B-----5:R-:W-:Y:S02]  /*0770*/  ULEA UR30, UR30, UR9, 0x18 ;  /* 0x000000091e1e7291 */ /* 0x020fe4000f8ec0ff */
[----:B-1----:R-:W-:-:S12]  /*0780*/  UIMAD UR20, UR6, UR5, UR20 ;  /* 0x00000005061472a4 */ /* 0x002fd8000f8e0214 */
.L_x_8:
[----:B------:R-:W-:Y:S01]  /*0790*/  USHF.L.U32 UR5, UR34, 0x1f, URZ ;  /* 0x0000001f22057899 */ /* 0x000fe200080006ff */
[----:B------:R-:W-:Y:S01]  /*07a0*/  HFMA2 R2, -RZ, RZ, 0, -16 ;  /* 0x0000cc00ff027431 */ /* 0x000fe200000001ff */
[----:B------:R-:W-:Y:S02]  /*07b0*/  ULEA UR6, UR33, UR30, 0x3 ;  /* 0x0000001e21067291 */ /* 0x000fe4000f8e18ff */
[----:B------:R-:W-:Y:S02]  /*07c0*/  UIADD3 UR42, UP3, UPT, UR44, 0x40, URZ ;  /* 0x000000402c2a7890 */ /* 0x000fe4000ff7e0ff */
[----:B------:R-:W-:Y:S01]  /*07d0*/  MOV R0, UR5 ;  /* 0x0000000500007c02 */ /* 0x000fe20008000f00 */
[----:B------:R-:W-:Y:S02]  /*07e0*/  UIADD3 UR40, UP2, UPT, UR44, 0xc0, URZ ;  /* 0x000000c02c287890 */ /* 0x000fe4000ff5e0ff */
[----:B------:R-:W-:Y:S02]  /*07f0*/  UIADD3 UR38, UP1, UPT, UR44, 0x140, URZ ;  /* 0x000001402c267890 */ /* 0x000fe4000ff3e0ff */
[----:B----4-:R1:W2:Y:S01]  /*0800*/  SYNCS.PHASECHK.TRANS64.TRYWAIT P2, [UR6+0x20], R0 ;  /* 0x00002000ff0075a7 */ /* 0x0102a20008041106 */
[----:B------:R-:W-:-:S02]  /*0810*/  UIADD3 UR36, UP0, UPT, UR44, 0x1c0, URZ ;  /* 0x000001c02c247890 */ /* 0x000fc4000ff1e0ff */
[----:B------:R-:W-:Y:S02]  /*0820*/  USHF.L.U32 UR27, UR20, 0x7, URZ ;  /* 0x00000007141b7899 */ /* 0x000fe400080006ff */
[----:B------:R-:W-:Y:S02]  /*0830*/  USHF.L.U32 UR7, UR4, 0x8, URZ ;  /* 0x0000000804077899 */ /* 0x000fe400080006ff */
[----:B------:R-:W-:Y:S02]  /*0840*/  UIADD3 UR12, UPT, UPT, UR4, UR4, URZ ;  /* 0x00000004040c7290 */ /* 0x000fe4000fffe0ff */
[----:B------:R-:W-:Y:S02]  /*0850*/  UIADD3.X UR43, UPT, UPT, URZ, UR45, URZ, UP3, !UPT ;  /* 0x0000002dff2b7290 */ /* 0x000fe40009ffe4ff */
[----:B------:R-:W-:Y:S02]  /*0860*/  UIADD3.X UR41, UPT, UPT, URZ, UR45, URZ, UP2, !UPT ;  /* 0x0000002dff297290 */ /* 0x000fe400097fe4ff */
[----:B------:R-:W-:-:S02]  /*0870*/  UIADD3.X UR39, UPT, UPT, URZ, UR45, URZ, UP1, !UPT ;  /* 0x0000002dff277290 */ /* 0x000fc40008ffe4ff */
[----:B------:R-:W-:Y:S01]  /*0880*/  UIADD3.X UR37, UPT, UPT, URZ, UR45, URZ, UP0, !UPT ;  /* 0x0000002dff257290 */ /* 0x000fe200087fe4ff */
[----:B------:R-:W-:Y:S01]  /*0890*/  UMOV UR31, URZ ;  /* 0x000000ff001f7c82 */ /* 0x000fe20008000000 */
[----:B------:R-:W-:Y:S01]  /*08a0*/  UMOV UR18, URZ ;  /* 0x000000ff00127c82 */ /* 0x000fe20008000000 */
[----:B------:R-:W-:-:S09]  /*08b0*/  UMOV UR10, URZ ;  /* 0x000000ff000a7c82 */ /* 0x000fd20008000000 */
.L_x_7:
[----:B---3--:R-:W-:Y:S02]  /*08c0*/  UIADD3 UR9, UPT, UPT, UR33, 0x1, URZ ;  /* 0x0000000121097890 */ /* 0x008fe4000fffe0ff */
[----:B------:R-:W-:Y:S02]  /*08d0*/  ULEA UR25, UR33, UR30, 0x3 ;  /* 0x0000001e21197291 */ /* 0x000fe4000f8e18ff */
[----:B------:R-:W-:Y:S02]  /*08e0*/  USHF.L.U32 UR26, UR31, 0x7, URZ ;  /* 0x000000071f1a7899 */ /* 0x000fe400080006ff */
[----:B------:R-:W-:Y:S02]  /*08f0*/  ULEA UR24, UR33, UR30, 0xe ;  /* 0x0000001e21187291 */ /* 0x000fe4000f8e70ff */
[----:B------:R-:W-:Y:S02]  /*0900*/  ULEA UR4, UR33, UR30, 0xf ;  /* 0x0000001e21047291 */ /* 0x000fe4000f8e78ff */
[----:B------:R-:W-:-:S02]  /*0910*/  UISETP.NE.AND UP1, UPT, UR9, 0x4, UPT ;  /* 0x000000040900788c */ /* 0x000fc4000bf25270 */
[----:B------:R-:W-:Y:S02]  /*0920*/  ULEA UR16, UR33, UR30, 0xa ;  /* 0x0000001e21107291 */ /* 0x000fe4000f8e50ff */
[----:B------:R-:W-:Y:S02]  /*0930*/  ULEA UR11, UR33, UR30, 0xb ;  /* 0x0000001e210b7291 */ /* 0x000fe4000f8e58ff */
[----:B------:R-:W-:Y:S02]  /*0940*/  UIADD3 UR19, UPT, UPT, UR31, UR31, URZ ;  /* 0x0000001f1f137290 */ /* 0x000fe4000fffe0ff */
[----:B------:R-:W-:Y:S02]  /*0950*/  UIADD3 UR24, UPT, UPT, UR24, 0x5400, URZ ;  /* 0x0000540018187890 */ /* 0x000fe4000fffe0ff */
[----:B------:R-:W-:Y:S02]  /*0960*/  UIADD3 UR4, UPT, UPT, UR4, 0x15400, URZ ;  /* 0x0001540004047890 */ /* 0x000fe4000fffe0ff */
[----:B------:R-:W-:-:S02]  /*0970*/  USEL UR8, URZ, 0x1, UP1 ;  /* 0x00000001ff087887 */ /* 0x000fc40008800000 */
[----:B------:R-:W-:Y:S01]  /*0980*/  UISETP.GT.U32.AND UP0, UPT, UR31, 0x1e, UPT ;  /* 0x0000001e1f00788c */ /* 0x000fe2000bf04070 */
[----:B------:R-:W-:Y:S01]  /*0990*/  UMOV UR5, UR25 ;  /* 0x0000001900057c82 */ /* 0x000fe20008000000 */
[----:B------:R-:W-:Y:S01]  /*09a0*/  UMOV UR6, UR26 ;  /* 0x0000001a00067c82 */ /* 0x000fe20008000000 */
[----:B--2-4-:R-:W-:Y:S08]  /*09b0*/  @P2 BRA `(.L_x_5) ;  /* 0x0000000000102947 */ /* 0x014ff00003800000 */
[----:B------:R-:W-:-:S06]  /*09c0*/  USHF.L.U32 UR17, UR34, 0x1f, URZ ;  /* 0x0000001f22117899 */ /* 0x000fcc00080006ff */
[----:B-1----:R-:W-:-:S04]  /*09d0*/  MOV R0, UR17 ;  /* 0x0000001100007c02 */ /* 0x002fc80008000f00 */
[----:B------:R-:W1:Y:S02]  /*09e0*/  SYNCS.PHASECHK.TRANS64.TRYWAIT P0, [UR25+0x20], R0 ;  /* 0x00002000ff0075a7 */ /* 0x000e640008001119 */
[----:B-1----:R-:W-:Y:S05]  /*09f0*/  @!P0 BRA `(.L_x_6) ;  /* 0x00000020004c8947 */ /* 0x002fea0003800000 */
.L_x_5:
[----:B------:R-:W-:Y:S02]  /*0a00*/  ELECT P1, URZ, PT ;  /* 0x0000000000ff782f */ /* 0x000fe40003820000 */
[----:B------:R-:W-:Y:S01]  /*0a10*/  PLOP3.LUT P0, PT, PT, PT, UP0, 0x80, 0x8 ;  /* 0x000000000008781c */ /* 0x000fe20003f0f008 */
[----:B------:R-:W-:Y:S01]  /*0a20*/  ULOP3.LUT UR34, UR34, UR8, URZ, 0x3c, !UPT ;  /* 0x0000000822227292 */ /* 0x000fe2000f8e3cff */
[----:B------:R-:W-:Y:S01]  /*0a30*/  PLOP3.LUT P2, PT, PT, PT, PT, 0x80, 0x8 ;  /* 0x000000000008781c */ /* 0x000fe20003f4f070 */
[----:B------:R-:W-:Y:S02]  /*0a40*/  USEL UR33, UR9, URZ, UP1 ;  /* 0x000000ff09217287 */ /* 0x000fe40008800000 */
[----:B------:R-:W-:Y:S02]  /*0a50*/  UIADD3 UR16, UPT, UPT, UR16, 0x35400, URZ ;  /* 0x0003540010107890 */ /* 0x000fe4000fffe0ff */
[----:B------:R-:W-:Y:S02]  /*0a60*/  UIADD3 UR8, UPT, UPT, UR11, 0x36400, URZ ;  /* 0x000364000b087890 */ /* 0x000fe4000fffe0ff */
[----:B------:R-:W-:-:S02]  /*0a70*/  @!UP0 USHF.L.U32 UR28, UR34, 0x1f, URZ ;  /* 0x0000001f221c8899 */ /* 0x000fc400080006ff */
[----:B------:R-:W-:Y:S01]  /*0a80*/  @!UP0 ULEA UR29, UR33, UR30, 0x3 ;  /* 0x0000001e211d8291 */ /* 0x000fe2000f8e18ff */
[----:B------:R3:W-:Y:S01]  /*0a90*/  @P1 SYNCS.ARRIVE.TRANS64 RZ, [UR25], R2 ;  /* 0x00000002ffff19a7 */ /* 0x0007e20008000019 */
[----:B------:R-:W-:Y:S01]  /*0aa0*/  UMOV UR17, UR25 ;  /* 0x0000001900117c82 */ /* 0x000fe20008000000 */
[----:B------:R3:W-:Y:S01]  /*0ab0*/  UTMALDG.2D [UR24], [UR42], desc[URZ] ;  /* 0x0000ff182a0075b4 */ /* 0x0007e20008009000 */
[----:B-1----:R-:W-:Y:S01]  /*0ac0*/  IMAD.U32 R0, RZ, RZ, UR28 ;  /* 0x0000001cff007e24 */ /* 0x002fe2000f8e00ff */
[----:B------:R-:W-:Y:S01]  /*0ad0*/  UMOV UR9, UR25 ;  /* 0x0000001900097c82 */ /* 0x000fe20008000000 */
[----:B------:R-:W-:Y:S01]  /*0ae0*/  UMOV UR11, UR19 ;  /* 0x00000013000b7c82 */ /* 0x000fe20008000000 */
[----:B------:R-:W-:Y:S01]  /*0af0*/  UIADD3 UR31, UPT, UPT, UR31, 0x1, URZ ;  /* 0x000000011f1f7890 */ /* 0x000fe2000fffe0ff */
[----:B------:R3:W-:Y:S03]  /*0b00*/  UTMALDG.2D [UR4], [UR40], desc[URZ] ;  /* 0x0000ff04280075b4 */ /* 0x0007e60008009000 */
[----:B------:R-:W-:Y:S01]  /*0b10*/  UISETP.NE.AND UP0, UPT, UR31, 0x20, UPT ;  /* 0x000000201f00788c */ /* 0x000fe2000bf05270 */
[----:B------:R3:W-:Y:S01]  /*0b20*/  UTMALDG.3D [UR16], [UR38], desc[URZ] ;  /* 0x0000ff10260075b4 */ /* 0x0007e20008011000 */
[----:B------:R3:W-:Y:S01]  /*0b30*/  UTMALDG.3D [UR8], [UR36], desc[URZ] ;  /* 0x0000ff08240075b4 */ /* 0x0007e20008011000 */
[----:B------:R3:W4:Y:S06]  /*0b40*/  @!P0 SYNCS.PHASECHK.TRANS64.TRYWAIT P2, [UR29+0x20], R0 ;  /* 0x00002000ff0085a7 */ /* 0x00072c000804111d */
[----:B------:R-:W-:Y:S05]  /*0b50*/  BRA.U UP0, `(.L_x_7) ;  /* 0xfffffffd00587547 */ /* 0x000fea000b83ffff */
[----:B---3--:R-:W1:Y:S01]  /*0b60*/  LDCU.64 UR4, c[0x0][0x648] ;  /* 0x0000c900ff0477ac */ /* 0x008e620008000a00 */
[----:B------:R-:W-:-:S04]  /*0b70*/  UIADD3 UR35, UPT, UPT, UR32, UR35, URZ ;  /* 0x0000002320237290 */ /* 0x000fc8000fffe0ff */
[----:B------:R-:W-:Y:S02]  /*0b80*/  UISETP.GE.AND UP0, UPT, UR35, 0x200, UPT ;  /* 0x000002002300788c */ /* 0x000fe4000bf06270 */
[----:B-1----:R-:W-:Y:S01]  /*0b90*/  UIMAD.WIDE.U32 UR6, UR35, UR5, URZ ;  /* 0x00000005230672a5 */ /* 0x002fe2000f8e00ff */
[----:B------:R-:W1:Y:S03]  /*0ba0*/  LDCU UR5, c[0x0][0x658] ;  /* 0x0000cb00ff0577ac */ /* 0x000e660008000800 */
[----:B------:R-:W-:-:S04]  /*0bb0*/  UIADD3 UR6, UPT, UPT, UR35, -UR7, URZ ;  /* 0x8000000723067290 */ /* 0x000fc8000fffe0ff */
[----:B------:R-:W-:-:S04]  /*0bc0*/  USHF.R.U32.HI UR6, URZ, UR23, UR6 ;  /* 0x00000017ff067299 */ /* 0x000fc80008011606 */
[----:B------:R-:W-:-:S04]  /*0bd0*/  UIADD3 UR6, UPT, UPT, UR7, UR6, URZ ;  /* 0x0000000607067290 */ /* 0x000fc8000fffe0ff */
[----:B------:R-:W-:-:S04]  /*0be0*/  USHF.R.U32.HI UR20, URZ, UR22, UR6 ;  /* 0x00000016ff147299 */ /* 0x000fc80008011606 */
[----:B------:R-:W-:-:S04]  /*0bf0*/  UIADD3 UR20, UPT, UPT, -UR20, URZ, URZ ;  /* 0x000000ff14147290 */ /* 0x000fc8000fffe1ff */
[----:B------:R-:W-:-:S04]  /*0c00*/  UIMAD UR20, UR4, UR20, UR35 ;  /* 0x00000014041472a4 */ /* 0x000fc8000f8e0223 */
[----:B-1----:R-:W-:Y:S01]  /*0c10*/  UIMAD.WIDE.U32 UR6, UR20, UR5, URZ ;  /* 0x00000005140672a5 */ /* 0x002fe2000f8e00ff */
[----:B------:R-:W1:Y:S03]  /*0c20*/  LDCU.64 UR4, c[0x0][0x660] ;  /* 0x0000cc00ff0477ac */ /* 0x000e660008000a00 */
[----:B------:R-:W-:-:S04]  /*0c30*/  UIADD3 UR6, UPT, UPT, UR20, -UR7, URZ ;  /* 0x8000000714067290 */ /* 0x000fc8000fffe0ff */
[----:B------:R-:W-:-:S04]  /*0c40*/  USHF.R.U32.HI UR6, URZ, UR21, UR6 ;  /* 0x00000015ff067299 */ /* 0x000fc80008011606 */
[----:B------:R-:W-:Y:S01]  /*0c50*/  UIADD3 UR6, UPT, UPT, UR7, UR6, URZ ;  /* 0x0000000607067290 */ /* 0x000fe2000fffe0ff */
[----:B------:R-:W2:Y:S03]  /*0c60*/  LDCU UR7, c[0x0][0x654] ;  /* 0x0000ca80ff0777ac */ /* 0x000ea60008000800 */
[----:B------:R-:W-:-:S04]  /*0c70*/  USHF.R.U32.HI UR6, URZ, UR13, UR6 ;  /* 0x0000000dff067299 */ /* 0x000fc80008011606 */
[----:B-1----:R-:W-:Y:S02]  /*0c80*/  UIMAD.WIDE.U32 UR8, UR6, UR5, URZ ;  /* 0x00000005060872a5 */ /* 0x002fe4000f8e00ff */
[----:B------:R-:W-:Y:S02]  /*0c90*/  UIADD3 UR8, UPT, UPT, -UR6, URZ, URZ ;  /* 0x000000ff06087290 */ /* 0x000fe4000fffe1ff */
[----:B------:R-:W-:-:S04]  /*0ca0*/  UIADD3 UR5, UPT, UPT, UR6, -UR9, URZ ;  /* 0x8000000906057290 */ /* 0x000fc8000fffe0ff */
[----:B------:R-:W-:Y:S02]  /*0cb0*/  USHF.R.U32.HI UR5, URZ, UR15, UR5 ;  /* 0x0000000fff057299 */ /* 0x000fe40008011605 */
[----:B--2---:R-:W-:Y:S02]  /*0cc0*/  UIMAD UR20, UR7, UR8, UR20 ;  /* 0x00000008071472a4 */ /* 0x004fe4000f8e0214 */
[----:B------:R-:W-:-:S04]  /*0cd0*/  UIADD3 UR5, UPT, UPT, UR9, UR5, URZ ;  /* 0x0000000509057290 */ /* 0x000fc8000fffe0ff */
[----:B------:R-:W-:-:S04]  /*0ce0*/  USHF.R.U32.HI UR5, URZ, UR14, UR5 ;  /* 0x0000000eff057299 */ /* 0x000fc80008011605 */
[----:B------:R-:W-:-:S04]  /*0cf0*/  UIADD3 UR5, UPT, UPT, -UR5, URZ, URZ ;  /* 0x000000ff05057290 */ /* 0x000fc8000fffe1ff */
[----:B------:R-:W-:Y:S01]  /*0d00*/  UIMAD UR4, UR4, UR5, UR6 ;  /* 0x00000005040472a4 */ /* 0x000fe2000f8e0206 */
[----:B------:R-:W-:Y:S11]  /*0d10*/  BRA.U !UP0, `(.L_x_8) ;  /* 0xfffffff9089c7547 */ /* 0x000ff6000b83ffff */
.L_x_4:
[----:B------:R-:W-:Y:S01]  /*0d20*/  UISETP.NE.AND UP0, UPT, UR33, 0x3, UPT ;  /* 0x000000032100788c */ /* 0x000fe2000bf05270 */
[----:B-1----:R-:W1:Y:S01]  /*0d30*/  S2UR UR4, SR_CgaCtaId ;  /* 0x00000000000479c3 */ /* 0x002e620000008800 */
[----:B------:R-:W-:Y:S01]  /*0d40*/  UIADD3 UR7, UPT, UPT, UR33, 0x2, URZ ;  /* 0x0000000221077890 */ /* 0x000fe2000fffe0ff */
[----:B------:R-:W-:-:S03]  /*0d50*/  UMOV UR5, 0x400 ;  /* 0x0000040000057882 */ /* 0x000fc60000000000 */
[----:B------:R-:W-:-:S04]  /*0d60*/  USEL UR7, UR7, 0x1, UP0 ;  /* 0x0000000107077887 */ /* 0x000fc80008000000 */
[----:B------:R-:W-:Y:S02]  /*0d70*/  UISETP.NE.AND UP0, UPT, UR7, 0x4, UPT ;  /* 0x000000040700788c */ /* 0x000fe4000bf05270 */
[----:B------:R-:W-:Y:S02]  /*0d80*/  UIADD3 UR7, UPT, UPT, UR7, 0x1, URZ ;  /* 0x0000000107077890 */ /* 0x000fe4000fffe0ff */
[----:B------:R-:W-:Y:S02]  /*0d90*/  UISETP.EQ.XOR UP1, UPT, UR33, 0x3, !UP0 ;  /* 0x000000032100788c */ /* 0x000fe4000c722a70 */
[----:B------:R-:W-:-:S04]  /*0da0*/  USEL UR7, UR7, 0x1, UP0 ;  /* 0x0000000107077887 */ /* 0x000fc80008000000 */
[----:B------:R-:W-:Y:S02]  /*0db0*/  UISETP.EQ.XOR UP1, UPT, UR7, 0x4, UP1 ;  /* 0x000000040700788c */ /* 0x000fe40008f22a70 */
[----:B------:R-:W-:Y:S02]  /*0dc0*/  UISETP.NE.AND UP0, UPT, UR7, 0x4, UPT ;  /* 0x000000040700788c */ /* 0x000fe4000bf05270 */
[----:B------:R-:W-:Y:S02]  /*0dd0*/  USEL UR6, URZ, 0x1, !UP1 ;  /* 0x00000001ff067887 */ /* 0x000fe4000c800000 */
[----:B-1----:R-:W-:Y:S02]  /*0de0*/  ULEA UR4, UR4, UR5, 0x18 ;  /* 0x0000000504047291 */ /* 0x002fe4000f8ec0ff */
[----:B------:R-:W-:Y:S02]  /*0df0*/  ULOP3.LUT UR6, UR34, UR6, URZ, 0x3c, !UPT ;  /* 0x0000000622067292 */ /* 0x000fe4000f8e3cff */
[----:B------:R-:W-:-:S02]  /*0e00*/  USEL UR7, UR7, URZ, UP0 ;  /* 0x000000ff07077287 */ /* 0x000fc40008000000 */
[----:B------:R-:W-:Y:S02]  /*0e10*/  USHF.L.U32 UR6, UR6, 0x1f, URZ ;  /* 0x0000001f06067899 */ /* 0x000fe400080006ff */
[----:B------:R-:W-:-:S04]  /*0e20*/  ULEA UR4, UR7, UR4, 0x3 ;  /* 0x0000000407047291 */ /* 0x000fc8000f8e18ff */
[----:B------:R-:W-:-:S05]  /*0e30*/  MOV R0, UR6 ;  /* 0x0000000600007c02 */ /* 0x000fca0008000f00 */
[----:B------:R-:W1:Y:S02]  /*0e40*/  SYNCS.PHASECHK.TRANS64.TRYWAIT P0, [UR4+0x20], R0 ;  /* 0x00002000ff0075a7 */ /* 0x000e640008001104 */
[----:B-1----:R-:W-:Y:S05]  /*0e50*/  @!P0 BRA `(.L_x_9) ;  /* 0x0000001c00548947 */ /* 0x002fea0003800000 */
.L_x_35:
[----:B------:R-:W-:-:S13]  /*0e60*/  ELECT P0, URZ, PT ;  /* 0x0000000000ff782f */ /* 0x000fda0003800000 */
[----:B-1----:R-:W-:-:S04]  /*0e70*/  @P0 MOV R0, 0xcc00 ;  /* 0x0000cc0000000802 */ /* 0x002fc80000000f00 */
[----:B------:R5:W-:Y:S03]  /*0e80*/  @P0 SYNCS.ARRIVE.TRANS64 RZ, [UR4], R0 ;  /* 0x00000000ffff09a7 */ /* 0x000be60008000004 */
.L_x_3:
[----:B------:R-:W-:-:S13]  /*0e90*/  ISETP.NE.AND P0, PT, R5, 0x4, PT ;  /* 0x000000040500780c */ /* 0x000fda0003f05270 */
[----:B------:R-:W-:Y:S05]  /*0ea0*/  @P0 BRA `(.L_x_10) ;  /* 0x00000008007c0947 */ /* 0x000fea0003800000 */
[----:B------:R-:W1:Y:S08]  /*0eb0*/  S2UR UR27, SR_CTAID.Z ;  /* 0x00000000001b79c3 */ /* 0x000e700000002700 */
[----:B------:R-:W-:Y:S01]  /*0ec0*/  BAR.SYNC.DEFER_BLOCKING 0x3, 0xa0 ;  /* 0x00c2800000007b1d */ /* 0x000fe20000010000 */
[----:B------:R-:W-:Y:S01]  /*0ed0*/  HFMA2 R4, -RZ, RZ, 0, 5.9604644775390625e-08 ;  /* 0x00000001ff047431 */ /* 0x000fe200000001ff */
[----:B-1----:R-:W-:-:S09]  /*0ee0*/  UISETP.GT.U32.AND UP0, UPT, UR27, 0x1ff, UPT ;  /* 0x000001ff1b00788c */ /* 0x002fd2000bf04070 */
[----:B------:R-:W-:Y:S05]  /*0ef0*/  BRA.U UP0, `(.L_x_11) ;  /* 0x0000000900447547 */ /* 0x000fea000b800000 */
[----:B------:R-:W1:Y:S01]  /*0f00*/  S2UR UR12, SR_CgaCtaId ;  /* 0x00000000000c79c3 */ /* 0x000e620000008800 */
[----:B------:R-:W-:Y:S01]  /*0f10*/  UMOV UR4, 0x400 ;  /* 0x0000040000047882 */ /* 0x000fe20000000000 */
[----:B------:R-:W5:Y:S01]  /*0f20*/  LDCU UR6, c[0x0][0x374] ;  /* 0x00006e80ff0677ac */ /* 0x000f620008000800 */
[----:B------:R-:W-:Y:S01]  /*0f30*/  MOV R4, 0x1 ;  /* 0x0000000100047802 */ /* 0x000fe20000000f00 */
[----:B------:R-:W-:Y:S01]  /*0f40*/  UMOV UR39, 0x8c02000 ;  /* 0x08c0200000277882 */ /* 0x000fe20000000000 */
[----:B------:R-:W-:Y:S02]  /*0f50*/  USEL UR5, URZ, 0x4000, UP6 ;  /* 0x00004000ff057887 */ /* 0x000fe4000b000000 */
[----:B------:R-:W-:Y:S01]  /*0f60*/  USEL UR39, UR39, 0x8c00000, !UP5 ;  /* 0x08c0000027277887 */ /* 0x000fe2000e800000 */
[----:B------:R-:W-:Y:S01]  /*0f70*/  UMOV UR34, URZ ;  /* 0x000000ff00227c82 */ /* 0x000fe20008000000 */
[----:B------:R-:W-:Y:S02]  /*0f80*/  UMOV UR33, URZ ;  /* 0x000000ff00217c82 */ /* 0x000fe40008000000 */
[----:B------:R-:W-:-:S02]  /*0f90*/  UIADD3 UR39, UPT, UPT, UR5, UR39, URZ ;  /* 0x0000002705277290 */ /* 0x000fc4000fffe0ff */
[----:B-1----:R-:W-:Y:S01]  /*0fa0*/  ULEA UR12, UR12, UR4, 0x18 ;  /* 0x000000040c0c7291 */ /* 0x002fe2000f8ec0ff */
[----:B------:R-:W5:Y:S01]  /*0fb0*/  LDCU UR4, c[0x0][0x370] ;  /* 0x00006e00ff0477ac */ /* 0x000f620008000800 */
[----:B------:R-:W1:Y:S07]  /*0fc0*/  LDCU UR35, c[0x0][0x378] ;  /* 0x00006f00ff2377ac */ /* 0x000e6e0008000800 */
[----:B-----5:R-:W5:Y:S01]  /*0fd0*/  LDS R0, [UR12+0x58] ;  /* 0x0000580cff007984 */ /* 0x020f620008000800 */
[----:B------:R-:W-:-:S02]  /*0fe0*/  UIADD3 UR19, UPT, UPT, UR12, 0x36400, URZ ;  /* 0x000364000c137890 */ /* 0x000fc4000fffe0ff */
[----:B------:R-:W-:Y:S02]  /*0ff0*/  UIADD3 UR20, UPT, UPT, UR12, 0x35400, URZ ;  /* 0x000354000c147890 */ /* 0x000fe4000fffe0ff */
[----:B------:R-:W-:Y:S02]  /*1000*/  UIADD3 UR24, UPT, UPT, UR12, 0x5400, URZ ;  /* 0x000054000c187890 */ /* 0x000fe4000fffe0ff */
[----:B------:R-:W-:Y:S02]  /*1010*/  UIADD3 UR25, UPT, UPT, UR12, 0x15400, URZ ;  /* 0x000154000c197890 */ /* 0x000fe4000fffe0ff */
[----:B------:R-:W-:Y:S02]  /*1020*/  USHF.R.U32.HI UR19, URZ, 0x4, UR19 ;  /* 0x00000004ff137899 */ /* 0x000fe40008011613 */
[----:B------:R-:W-:Y:S02]  /*1030*/  UIMAD UR4, UR6, UR4, URZ ;  /* 0x00000004060472a4 */ /* 0x000fe4000f8e02ff */
[----:B------:R-:W-:-:S02]  /*1040*/  USHF.R.U32.HI UR20, URZ, 0x4, UR20 ;  /* 0x00000004ff147899 */ /* 0x000fc40008011614 */
[----:B-1----:R-:W-:Y:S02]  /*1050*/  UIMAD UR35, UR4, UR35, URZ ;  /* 0x00000023042372a4 */ /* 0x002fe4000f8e02ff */
[----:B------:R-:W-:Y:S02]  /*1060*/  USHF.R.U32.HI UR24, URZ, 0x4, UR24 ;  /* 0x00000004ff187899 */ /* 0x000fe40008011618 */
[----:B------:R-:W-:Y:S02]  /*1070*/  USHF.R.U32.HI UR25, URZ, 0x4, UR25 ;  /* 0x00000004ff197899 */ /* 0x000fe40008011619 */
[----:B------:R-:W-:Y:S02]  /*1080*/  ULOP3.LUT UR19, UR19, 0x3fc0, URZ, 0xc0, !UPT ;  /* 0x00003fc013137892 */ /* 0x000fe4000f8ec0ff */
[----:B------:R-:W-:Y:S02]  /*1090*/  ULOP3.LUT UR20, UR20, 0x3fc0, URZ, 0xc0, !UPT ;  /* 0x00003fc014147892 */ /* 0x000fe4000f8ec0ff */
[----:B------:R-:W-:-:S02]  /*10a0*/  ULOP3.LUT UR24, UR24, 0x3fc0, URZ, 0xc0, !UPT ;  /* 0x00003fc018187892 */ /* 0x000fc4000f8ec0ff */
[----:B------:R-:W-:Y:S02]  /*10b0*/  ULOP3.LUT UR25, UR25, 0x3fc0, URZ, 0xc0, !UPT ;  /* 0x00003fc019197892 */ /* 0x000fe4000f8ec0ff */
[----:B------:R-:W-:Y:S02]  /*10c0*/  UIADD3 UR28, UPT, UPT, UR12, 0x40, URZ ;  /* 0x000000400c1c7890 */ /* 0x000fe4000fffe0ff */
[----:B------:R-:W-:Y:S02]  /*10d0*/  ULOP3.LUT UR19, UR19, 0x10000, URZ, 0xfc, !UPT ;  /* 0x0001000013137892 */ /* 0x000fe4000f8efcff */
[----:B------:R-:W-:Y:S02]  /*10e0*/  ULOP3.LUT UR20, UR20, 0x10000, URZ, 0xfc, !UPT ;  /* 0x0001000014147892 */ /* 0x000fe4000f8efcff */
[----:B------:R-:W-:Y:S02]  /*10f0*/  ULOP3.LUT UR24, UR24, 0x10000, URZ, 0xfc, !UPT ;  /* 0x0001000018187892 */ /* 0x000fe4000f8efcff */
[----:B------:R-:W-:Y:S01]  /*1100*/  ULOP3.LUT UR25, UR25, 0x10000, URZ, 0xfc, !UPT ;  /* 0x0001000019197892 */ /* 0x000fe2000f8efcff */
[----:B-----5:R-:W-:-:S13]  /*1110*/  R2UR UR36, R0 ;  /* 0x00000000002472ca */ /* 0x020fda00000e0000 */
[----:B------:R-:W-:Y:S02]  /*1120*/  UIADD3 UR10, UPT, UPT, UR36, 0x100, URZ ;  /* 0x00000100240a7890 */ /* 0x000fe4000fffe0ff */
[----:B------:R-:W-:Y:S02]  /*1130*/  UIADD3 UR8, UPT, UPT, UR36, 0x104, URZ ;  /* 0x0000010424087890 */ /* 0x000fe4000fffe0ff */
[----:B------:R-:W-:Y:S02]  /*1140*/  UIADD3 UR6, UPT, UPT, UR36, -0x7fffff00, URZ ;  /* 0x8000010024067890 */ /* 0x000fe4000fffe0ff */
[----:B------:R-:W-:Y:S02]  /*1150*/  UIADD3 UR4, UPT, UPT, UR36, -0x7ffffefc, URZ ;  /* 0x8000010424047890 */ /* 0x000fe4000fffe0ff */
[----:B------:R-:W-:Y:S02]  /*1160*/  UIADD3 UR11, UPT, UPT, UR36, 0x108, URZ ;  /* 0x00000108240b7890 */ /* 0x000fe4000fffe0ff */
[----:B------:R-:W-:-:S02]  /*1170*/  UIADD3 UR9, UPT, UPT, UR36, 0x110, URZ ;  /* 0x0000011024097890 */ /* 0x000fc4000fffe0ff */
[----:B------:R-:W-:Y:S02]  /*1180*/  UIADD3 UR7, UPT, UPT, UR36, -0x7ffffef8, URZ ;  /* 0x8000010824077890 */ /* 0x000fe4000fffe0ff */
[----:B------:R-:W-:Y:S02]  /*1190*/  UIADD3 UR5, UPT, UPT, UR36, -0x7ffffef0, URZ ;  /* 0x8000011024057890 */ /* 0x000fe4000fffe0ff */
[----:B------:R-:W-:Y:S02]  /*11a0*/  USHF.R.U32.HI UR26, URZ, 0x1, UR10 ;  /* 0x00000001ff1a7899 */ /* 0x000fe4000801160a */
[----:B------:R-:W-:Y:S02]  /*11b0*/  USHF.R.U32.HI UR44, URZ, 0x1, UR6 ;  /* 0x00000001ff2c7899 */ /* 0x000fe40008011606 */
[----:B------:R-:W-:Y:S02]  /*11c0*/  USHF.R.U32.HI UR40, URZ, 0x1, UR8 ;  /* 0x00000001ff287899 */ /* 0x000fe40008011608 */
[----:B------:R-:W-:-:S02]  /*11d0*/  USHF.R.U32.HI UR38, URZ, 0x1, UR4 ;  /* 0x00000001ff267899 */ /* 0x000fc40008011604 */
[----:B------:R-:W-:Y:S02]  /*11e0*/  USHF.R.U32.HI UR50, URZ, 0x1a, UR11 ;  /* 0x0000001aff327899 */ /* 0x000fe4000801160b */
[----:B------:R-:W-:Y:S02]  /*11f0*/  USHF.R.U32.HI UR18, URZ, 0x1a, UR7 ;  /* 0x0000001aff127899 */ /* 0x000fe40008011607 */
[----:B------:R-:W-:Y:S02]  /*1200*/  USHF.R.U32.HI UR17, URZ, 0x1a, UR9 ;  /* 0x0000001aff117899 */ /* 0x000fe40008011609 */
[----:B------:R-:W-:Y:S02]  /*1210*/  USHF.R.U32.HI UR16, URZ, 0x1a, UR5 ;  /* 0x0000001aff107899 */ /* 0x000fe40008011605 */
[----:B------:R-:W-:Y:S02]  /*1220*/  ULOP3.LUT UR26, UR26, 0x60000000, URZ, 0xc0, !UPT ;  /* 0x600000001a1a7892 */ /* 0x000fe4000f8ec0ff */
[----:B------:R-:W-:-:S02]  /*1230*/  ULOP3.LUT UR44, UR44, 0x60000000, URZ, 0xc0, !UPT ;  /* 0x600000002c2c7892 */ /* 0x000fc4000f8ec0ff */
[----:B------:R-:W-:Y:S02]  /*1240*/  ULOP3.LUT UR40, UR40, 0x60000000, URZ, 0xc0, !UPT ;  /* 0x6000000028287892 */ /* 0x000fe4000f8ec0ff */
[----:B------:R-:W-:Y:S02]  /*1250*/  ULOP3.LUT UR38, UR38, 0x60000000, URZ, 0xc0, !UPT ;  /* 0x6000000026267892 */ /* 0x000fe4000f8ec0ff */
[----:B------:R-:W-:Y:S02]  /*1260*/  ULOP3.LUT UR50, UR26, 0x30, UR50, 0xf8, !UPT ;  /* 0x000000301a327892 */ /* 0x000fe4000f8ef832 */
[----:B------:R-:W-:Y:S02]  /*1270*/  ULOP3.LUT UR44, UR44, 0x30, UR18, 0xf8, !UPT ;  /* 0x000000302c2c7892 */ /* 0x000fe4000f8ef812 */
[----:B------:R-:W-:Y:S02]  /*1280*/  ULOP3.LUT UR40, UR40, 0x30, UR17, 0xf8, !UPT ;  /* 0x0000003028287892 */ /* 0x000fe4000f8ef811 */
[----:B------:R-:W-:-:S02]  /*1290*/  ULOP3.LUT UR38, UR38, 0x30, UR16, 0xf8, !UPT ;  /* 0x0000003026267892 */ /* 0x000fc4000f8ef810 */
[----:B------:R-:W-:Y:S02]  /*12a0*/  ULOP3.LUT UR51, UR50, UR39, URZ, 0xfc, !UPT ;  /* 0x0000002732337292 */ /* 0x000fe4000f8efcff */
[----:B------:R-:W-:Y:S02]  /*12b0*/  ULOP3.LUT UR45, UR44, UR39, URZ, 0xfc, !UPT ;  /* 0x000000272c2d7292 */ /* 0x000fe4000f8efcff */
[----:B------:R-:W-:Y:S02]  /*12c0*/  ULOP3.LUT UR41, UR40, UR39, URZ, 0xfc, !UPT ;  /* 0x0000002728297292 */ /* 0x000fe4000f8efcff */
[----:B------:R-:W-:Y:S01]  /*12d0*/  ULOP3.LUT UR39, UR38, UR39, URZ, 0xfc, !UPT ;  /* 0x0000002726277292 */ /* 0x000fe2000f8efcff */
[----:B------:R-:W-:Y:S01]  /*12e0*/  UMOV UR50, URZ ;  /* 0x000000ff00327c82 */ /* 0x000fe20008000000 */
[----:B------:R-:W-:Y:S01]  /*12f0*/  UMOV UR44, URZ ;  /* 0x000000ff002c7c82 */ /* 0x000fe20008000000 */
[----:B------:R-:W-:Y:S01]  /*1300*/  UMOV UR40, URZ ;  /* 0x000000ff00287c82 */ /* 0x000fe20008000000 */
[----:B------:R-:W-:-:S08]  /*1310*/  UMOV UR38, URZ ;  /* 0x000000ff00267c82 */ /* 0x000fd00008000000 */
.L_x_16:
[----:B------:R-:W-:Y:S01]  /*1320*/  USHF.L.U32 UR16, UR34, 0x1f, URZ ;  /* 0x0000001f22107899 */ /* 0x000fe200080006ff */
[----:B------:R-:W-:Y:S01]  /*1330*/  SHF.L.U32 R2, R4, 0x1f, RZ ;  /* 0x0000001f04027819 */ /* 0x000fe200000006ff */
[----:B------:R-:W-:Y:S02]  /*1340*/  ULEA UR17, UR33, UR12, 0x3 ;  /* 0x0000000c21117291 */ /* 0x000fe4000f8e18ff */
[----:B------:R-:W-:Y:S02]  /*1350*/  UIADD3 UR27, UPT, UPT, UR35, UR27, URZ ;  /* 0x0000001b231b7290 */ /* 0x000fe4000fffe0ff */
[----:B----4-:R-:W-:Y:S01]  /*1360*/  MOV R0, UR16 ;  /* 0x0000001000007c02 */ /* 0x010fe20008000f00 */
[----:B------:R-:W-:-:S04]  /*1370*/  UPLOP3.LUT UP2, UPT, UPT, UPT, UPT, 0x40, 0x4 ;  /* 0x000000000004789c */ /* 0x000fc80003f4e870 */
[----:B-1---5:R1:W5:Y:S01]  /*1380*/  SYNCS.PHASECHK.TRANS64.TRYWAIT P1, [UR17], R0 ;  /* 0x00000000ff0075a7 */ /* 0x0223620008021111 */
[----:B------:R-:W4:Y:S02]  /*1390*/  SYNCS.PHASECHK.TRANS64.TRYWAIT P0, [UR12+0x48], R2 ;  /* 0x00004802ff0075a7 */ /* 0x000f24000800110c */
[----:B-1--45:R-:W-:Y:S05]  /*13a0*/  @!P0 BRA `(.L_x_12) ;  /* 0x0000001800208947 */ /* 0x032fea0003800000 */
.L_x_37:
[----:B------:R-:W-:-:S05]  /*13b0*/  UMOV UR31, URZ ;  /* 0x000000ff001f7c82 */ /* 0x000fca0008000000 */
.L_x_15:
[----:B------:R-:W-:Y:S02]  /*13c0*/  UIADD3 UR26, UPT, UPT, UR33, 0x1, URZ ;  /* 0x00000001211a7890 */ /* 0x000fe4000fffe0ff */
[----:B------:R-:W-:Y:S02]  /*13d0*/  UISETP.GT.U32.AND UP0, UPT, UR31, 0x1e, UPT ;  /* 0x0000001e1f00788c */ /* 0x000fe4000bf04070 */
[----:B----4-:R-:W-:Y:S02]  /*13e0*/  ULEA UR66, UR33, UR20, 0x6 ;  /* 0x0000001421427291 */ /* 0x010fe4000f8e30ff */
[----:B------:R-:W-:Y:S02]  /*13f0*/  ULEA UR62, UR33, UR19, 0x7 ;  /* 0x00000013213e7291 */ /* 0x000fe4000f8e38ff */
[----:B------:R-:W-:Y:S01]  /*1400*/  ULEA UR54, UR33, UR25, 0xb ;  /* 0x0000001921367291 */ /* 0x000fe2000f8e58ff */
[----:B------:R-:W-:Y:S01]  /*1410*/  PLOP3.LUT P0, PT, PT, PT, UP0, 0x80, 0x8 ;  /* 0x000000000008781c */ /* 0x000fe20003f0f008 */
[----:B------:R-:W-:Y:S02]  /*1420*/  ULEA UR52, UR33, UR24, 0xa ;  /* 0x0000001821347291 */ /* 0x000fe4000f8e50ff */
[----:B------:R-:W-:Y:S02]  /*1430*/  ULEA UR17, UR33, UR12, 0x3 ;  /* 0x0000000c21117291 */ /* 0x000fe4000f8e18ff */
[----:B------:R-:W-:Y:S02]  /*1440*/  UISETP.NE.AND UP1, UPT, UR26, 0x4, UPT ;  /* 0x000000041a00788c */ /* 0x000fe4000bf25270 */
[----:B------:R-:W-:Y:S02]  /*1450*/  UIADD3 UR64, UPT, UPT, UR66, 0x20, URZ ;  /* 0x0000002042407890 */ /* 0x000fe4000fffe0ff */
        /* <DEDUP_REMOVED lines=10> */
[----:B------:R-:W-:Y:S02]  /*1500*/  USEL UR29, URZ, 0x1, UP1 ;  /* 0x00000001ff1d7887 */ /* 0x000fe40008800000 */
[----:B------:R-:W-:Y:S01]  /*1510*/  USEL UR33, UR26, URZ, UP1 ;  /* 0x000000ff1a217287 */ /* 0x000fe20008800000 */
[----:B------:R-:W-:Y:S01]  /*1520*/  UMOV UR67, 0x4008 ;  /* 0x0000400800437882 */ /* 0x000fe20000000000 */
        /* <DEDUP_REMOVED lines=10> */
[----:B-----5:R-:W-:Y:S05]  /*15d0*/  @P1 BRA `(.L_x_13) ;  /* 0x0000000000101947 */ /* 0x020fea0003800000 */
[----:B------:R-:W-:Y:S06]  /*15e0*/  USHF.L.U32 UR26, UR34, 0x1f, URZ ;  /* 0x0000001f221a7899 */ /* 0x000fec00080006ff */
[----:B-1----:R-:W-:Y:S04]  /*15f0*/  MOV R0, UR26 ;  /* 0x0000001a00007c02 */ /* 0x002fe80008000f00 */
[----:B------:R-:W1:Y:S02]  /*1600*/  SYNCS.PHASECHK.TRANS64.TRYWAIT P1, [UR17], R0 ;  /* 0x00000000ff0075a7 */ /* 0x000e640008021111 */
[----:B-1----:R-:W-:Y:S05]  /*1610*/  @!P1 BRA `(.L_x_14) ;  /* 0x0000001400a49947 */ /* 0x002fea0003800000 */
.L_x_13:
[----:B------:R-:W-:Y:S01]  /*1620*/  ULOP3.LUT UR34, UR34, UR29, URZ, 0x3c, !UPT ;  /* 0x0000001d22227292 */ /* 0x000fe2000f8e3cff */
[----:B------:R-:W-:Y:S01]  /*1630*/  PLOP3.LUT P1, PT, PT, PT, PT, 0x80, 0x8 ;  /* 0x000000000008781c */ /* 0x000fe20003f2f070 */
[----:B------:R-:W-:Y:S01]  /*1640*/  @!UP0 ULEA UR17, UR33, UR12, 0x3 ;  /* 0x0000000c21118291 */ /* 0x000fe2000f8e18ff */
[----:B------:R4:W-:Y:S01]  /*1650*/  UTCCP.T.S.4x32dp128bit tmem[UR36+0x100], gdesc[UR66] ;  /* 0x00010042240079e7 */ /* 0x0009e20009100000 */
[----:B------:R-:W-:Y:S01]  /*1660*/  UMOV UR70, UR16 ;  /* 0x0000001000467c82 */ /* 0x000fe20008000000 */
[----:B------:R-:W-:Y:S01]  /*1670*/  @!UP0 USHF.L.U32 UR16, UR34, 0x1f, URZ ;  /* 0x0000001f22108899 */ /* 0x000fe200080006ff */
[----:B------:R4:W-:Y:S01]  /*1680*/  UTCCP.T.S.4x32dp128bit tmem[UR36+0x104], gdesc[UR64] ;  /* 0x00010440240079e7 */ /* 0x0009e20009100000 */
[----:B------:R4:W-:Y:S01]  /*1690*/  UTCCP.T.S.4x32dp128bit tmem[UR36+0x108], gdesc[UR62] ;  /* 0x0001083e240079e7 */ /* 0x0009e20009100000 */
[----:B------:R4:W-:Y:S01]  /*16a0*/  UTCCP.T.S.4x32dp128bit tmem[UR36+0x10c], gdesc[UR60] ;  /* 0x00010c3c240079e7 */ /* 0x0009e20009100000 */
[----:B------:R4:W-:Y:S01]  /*16b0*/  UTCCP.T.S.4x32dp128bit tmem[UR36+0x110], gdesc[UR58] ;  /* 0x0001103a240079e7 */ /* 0x0009e20009100000 */
[----:B------:R4:W-:Y:S01]  /*16c0*/  UTCCP.T.S.4x32dp128bit tmem[UR36+0x114], gdesc[UR56] ;  /* 0x00011438240079e7 */ /* 0x0009e20009100000 */
[----:B------:R4:W-:Y:S01]  /*16d0*/  UTCQMMA gdesc[UR52], gdesc[UR54], tmem[UR36], tmem[UR50], idesc[UR51], tmem[UR10], UP2 ;  /* 0x000a323634007dea */ /* 0x0009e20009000324 */
[----:B------:R-:W-:Y:S01]  /*16e0*/  UMOV UR68, UR32 ;  /* 0x0000002000447c82 */ /* 0x000fe20008000000 */
[----:B------:R-:W-:Y:S01]  /*16f0*/  UMOV UR69, 0x40004040 ;  /* 0x4000404000457882 */ /* 0x000fe20000000000 */
[----:B-1----:R-:W-:Y:S01]  /*1700*/  MOV R0, UR16 ;  /* 0x0000001000007c02 */ /* 0x002fe20008000f00 */
[----:B------:R4:W-:Y:S01]  /*1710*/  UTCQMMA gdesc[UR46], gdesc[UR48], tmem[UR36], tmem[UR44], idesc[UR45], tmem[UR6], UPT ;  /* 0x00062c302e007dea */ /* 0x0009e2000b800324 */
[----:B------:R-:W-:Y:S01]  /*1720*/  UMOV UR71, 0x40004040 ;  /* 0x4000404000477882 */ /* 0x000fe20000000000 */
[----:B------:R-:W-:Y:S01]  /*1730*/  UMOV UR72, UR18 ;  /* 0x0000001200487c82 */ /* 0x000fe20008000000 */
[----:B------:R-:W-:Y:S01]  /*1740*/  UMOV UR73, 0x40004040 ;  /* 0x4000404000497882 */ /* 0x000fe20000000000 */
[----:B------:R4:W-:Y:S01]  /*1750*/  UTCQMMA gdesc[UR68], gdesc[UR42], tmem[UR36], tmem[UR40], idesc[UR41], tmem[UR8], UPT ;  /* 0x0008282a44007dea */ /* 0x0009e2000b800324 */
[----:B------:R4:W-:Y:S01]  /*1760*/  UTCQMMA gdesc[UR72], gdesc[UR70], tmem[UR36], tmem[UR38], idesc[UR39], tmem[UR4], UPT ;  /* 0x0004264648007dea */ /* 0x0009e2000b800324 */
[----:B------:R4:W-:Y:S01]  /*1770*/  UTCBAR [UR30], URZ ;  /* 0x000000ff1e0073e9 */ /* 0x0009e200080000ff */
[----:B------:R4:W5:Y:S01]  /*1780*/  @!P0 SYNCS.PHASECHK.TRANS64.TRYWAIT P1, [UR17], R0 ;  /* 0x00000000ff0085a7 */ /* 0x0009620008021111 */
[----:B------:R-:W-:Y:S02]  /*1790*/  UIADD3 UR31, UPT, UPT, UR31, 0x1, URZ ;  /* 0x000000011f1f7890 */ /* 0x000fe4000fffe0ff */
[----:B------:R-:W-:Y:S02]  /*17a0*/  UPLOP3.LUT UP2, UPT, UPT, UPT, UPT, 0x80, 0x8 ;  /* 0x000000000008789c */ /* 0x000fe40003f4f070 */
[----:B------:R-:W-:Y:S09]  /*17b0*/  UISETP.NE.AND UP0, UPT, UR31, 0x20, UPT ;  /* 0x000000201f00788c */ /* 0x000ff2000bf05270 */
[----:B------:R-:W-:Y:S05]  /*17c0*/  BRA.U UP0, `(.L_x_15) ;  /* 0xfffffff900fc7547 */ /* 0x000fea000b83ffff */
[----:B------:R1:W-:Y:S01]  /*17d0*/  UTCBAR [UR28], URZ ;  /* 0x000000ff1c0073e9 */ /* 0x0003e200080000ff */
[----:B------:R-:W-:Y:S01]  /*17e0*/  UISETP.GE.AND UP0, UPT, UR27, 0x200, UPT ;  /* 0x000002001b00788c */ /* 0x000fe2000bf06270 */
[----:B------:R-:W-:-:S08]  /*17f0*/  LOP3.LUT R4, R4, 0x1, RZ, 0x3c, !PT ;  /* 0x0000000104047812 */ /* 0x000fd000078e3cff */
[----:B------:R-:W-:Y:S05]  /*1800*/  BRA.U !UP0, `(.L_x_16) ;  /* 0xfffffff908c47547 */ /* 0x000fea000b83ffff */
.L_x_11:
[----:B------:R-:W1:Y:S02]  /*1810*/  S2R R7, SR_CgaCtaId ;  /* 0x0000000000077919 */ /* 0x000e640000008800 */
[----:B-1--45:R-:W-:-:S04]  /*1820*/  LOP3.LUT R0, R7, 0x1, RZ, 0xc0, !PT ;  /* 0x0000000107007812 */ /* 0x032fc800078ec0ff */
[----:B------:R-:W-:-:S13]  /*1830*/  ISETP.NE.U32.AND P0, PT, R0, 0x1, PT ;  /* 0x000000010000780c */ /* 0x000fda0003f05070 */
[----:B------:R-:W-:Y:S05]  /*1840*/  @!P0 BRA `(.L_x_10) ;  /* 0x0000000000148947 */ /* 0x000fea0003800000 */
[----:B------:R-:W-:Y:S01]  /*1850*/  MOV R0, 0x400 ;  /* 0x0000040000007802 */ /* 0x000fe20000000f00 */
[----:B------:R-:W-:-:S03]  /*1860*/  IMAD.U32 R6, R4, -0x80000000, RZ ;  /* 0x8000000004067824 */ /* 0x000fc600078e00ff */
[----:B------:R-:W-:-:S04]  /*1870*/  LEA R9, R7, R0, 0x18 ;  /* 0x0000000007097211 */ /* 0x000fc800078ec0ff */
[----:B------:R-:W1:Y:S02]  /*1880*/  SYNCS.PHASECHK.TRANS64.TRYWAIT P0, [R9+URZ+0x48], R6 ;  /* 0x00004806090075a7 */ /* 0x000e6400080011ff */
[----:B-1----:R-:W-:Y:S05]  /*1890*/  @!P0 BRA `(.L_x_17) ;  /* 0x0000001400248947 */ /* 0x002fea0003800000 */
.L_x_10:
[----:B------:R-:W-:-:S13]  /*18a0*/  ISETP.GT.AND P0, PT, R5, 0x3, PT ;  /* 0x000000030500780c */ /* 0x000fda0003f04270 */
[----:B-1234-:R-:W-:Y:S05]  /*18b0*/  @P0 EXIT ;  /* 0x000000000000094d */ /* 0x01efea0003800000 */
[----:B------:R-:W-:Y:S05]  /*18c0*/  BRA.U !UP4, `(.L_x_18) ;  /* 0x000000010cb87547 */ /* 0x000fea000b800000 */
[----:B------:R-:W1:Y:S01]  /*18d0*/  S2UR UR6, SR_CgaCtaId ;  /* 0x00000000000679c3 */ /* 0x000e620000008800 */
[----:B------:R-:W-:Y:S01]  /*18e0*/  NOP ;  /* 0x0000000000007918 */ /* 0x000fe20000000000 */
[----:B------:R-:W-:Y:S01]  /*18f0*/  UMOV UR4, 0x40 ;  /* 0x0000004000047882 */ /* 0x000fe20000000000 */
[----:B------:R-:W-:Y:S01]  /*1900*/  UMOV UR5, 0x400 ;  /* 0x0000040000057882 */ /* 0x000fe20000000000 */
[----:B-1----:R-:W-:Y:S02]  /*1910*/  ULEA UR4, UR6, UR4, 0x18 ;  /* 0x0000000406047291 */ /* 0x002fe4000f8ec0ff */
[----:B------:R-:W-:-:S07]  /*1920*/  ULEA UR5, UR6, UR5, 0x18 ;  /* 0x0000000506057291 */ /* 0x000fce000f8ec0ff */
[----:B-----5:R-:W1:Y:S02]  /*1930*/  LDS.U8 R0, [UR4] ;  /* 0x00000004ff007984 */ /* 0x020e640008000000 */
[----:B-1----:R-:W-:-:S13]  /*1940*/  ISETP.NE.AND P0, PT, R0, RZ, PT ;  /* 0x000000ff0000720c */ /* 0x002fda0003f05270 */
[----:B------:R-:W-:Y:S05]  /*1950*/  @P0 BRA `(.L_x_19) ;  /* 0x00000000007c0947 */ /* 0x000fea0003800000 */
[----:B------:R-:W-:-:S13]  /*1960*/  ELECT P0, URZ, PT ;  /* 0x0000000000ff782f */ /* 0x000fda0003800000 */
[----:B------:R-:W-:Y:S05]  /*1970*/  @!P0 BRA `(.L_x_20) ;  /* 0x0000000000848947 */ /* 0x000fea0003800000 */
[----:B------:R-:W-:Y:S01]  /*1980*/  UMOV UR4, 0x10 ;  /* 0x0000001000047882 */ /* 0x000fe20000000000 */
[----:B------:R-:W-:-:S04]  /*1990*/  IMAD.MOV.U32 R2, RZ, RZ, 0xffff ;  /* 0x0000ffffff027424 */ /* 0x000fc800078e00ff */
[----:B------:R-:W-:Y:S04]  /*19a0*/  DEPBAR.LE SB1, 0x36 ;  /* 0x00009d800000791a */ /* 0x000fe80000000000 */
[----:B------:R-:W1:Y:S02]  /*19b0*/  UTCATOMSWS.FIND_AND_SET.ALIGN UP0, UR4, UR4 ;  /* 0x00000004000475e3 */ /* 0x000e640008000800 */
[----:B-1----:R-:W-:Y:S01]  /*19c0*/  PLOP3.LUT P0, PT, PT, PT, UP0, 0x80, 0x8 ;  /* 0x000000000008781c */ /* 0x002fe20003f0f008 */
[----:B------:R-:W-:-:S03]  /*19d0*/  IMAD.U32 R7, RZ, RZ, UR4 ;  /* 0x00000004ff077e24 */ /* 0x000fc6000f8e00ff */
[----:B------:R-:W-:-:S04]  /*19e0*/  SEL R0, RZ, 0xffffffff, !P0 ;  /* 0xffffffffff007807 */ /* 0x000fc80004000000 */
[----:B------:R-:W-:Y:S01]  /*19f0*/  ISETP.NE.AND P0, PT, R0, RZ, PT ;  /* 0x000000ff0000720c */ /* 0x000fe20003f05270 */
[----:B------:R-:W-:-:S12]  /*1a00*/  IMAD.MOV.U32 R0, RZ, RZ, 0x1 ;  /* 0x00000001ff007424 */ /* 0x000fd800078e00ff */
[----:B------:R-:W-:Y:S05]  /*1a10*/  @P0 BRA `(.L_x_21) ;  /* 0x0000000000240947 */ /* 0x000fea0003800000 */
.L_x_22:
[----:B------:R-:W-:Y:S05]  /*1a20*/  NANOSLEEP 0x64 ;  /* 0x000000640000795d */ /* 0x000fea0003800000 */
[----:B------:R-:W-:-:S05]  /*1a30*/  UMOV UR4, 0x10 ;  /* 0x0000001000047882 */ /* 0x000fca0000000000 */
[----:B------:R-:W-:Y:S04]  /*1a40*/  DEPBAR.LE SB1, 0x36 ;  /* 0x00009d800000791a */ /* 0x000fe80000000000 */
[----:B------:R-:W1:Y:S02]  /*1a50*/  UTCATOMSWS.FIND_AND_SET.ALIGN UP0, UR4, UR4 ;  /* 0x00000004000475e3 */ /* 0x000e640008000800 */
[----:B-1----:R-:W-:Y:S01]  /*1a60*/  PLOP3.LUT P0, PT, PT, PT, UP0, 0x80, 0x8 ;  /* 0x000000000008781c */ /* 0x002fe20003f0f008 */
[----:B------:R-:W-:-:S03]  /*1a70*/  IMAD.U32 R7, RZ, RZ, UR4 ;  /* 0x00000004ff077e24 */ /* 0x000fc6000f8e00ff */
[----:B------:R-:W-:-:S04]  /*1a80*/  SEL R4, RZ, 0xffffffff, !P0 ;  /* 0xffffffffff047807 */ /* 0x000fc80004000000 */
[----:B------:R-:W-:-:S13]  /*1a90*/  ISETP.NE.AND P0, PT, R4, RZ, PT ;  /* 0x000000ff0400720c */ /* 0x000fda0003f05270 */
[----:B------:R-:W-:Y:S05]  /*1aa0*/  @!P0 BRA `(.L_x_22) ;  /* 0xfffffffc00dc8947 */ /* 0x000fea000383ffff */
.L_x_21:
[C---:B------:R-:W-:Y:S01]  /*1ab0*/  VIADD R5, R7.reuse, 0x10 ;  /* 0x0000001007057836 */ /* 0x040fe20000000000 */
[----:B------:R-:W-:Y:S01]  /*1ac0*/  UMOV UR4, 0x50 ;  /* 0x0000005000047882 */ /* 0x000fe20000000000 */
[----:B------:R-:W-:Y:S01]  /*1ad0*/  SHF.L.U32 R2, R2, R7, RZ ;  /* 0x0000000702027219 */ /* 0x000fe200000006ff */
[----:B------:R-:W-:Y:S01]  /*1ae0*/  ULEA UR4, UR6, UR4, 0x18 ;  /* 0x0000000406047291 */ /* 0x000fe2000f8ec0ff */
[----:B------:R-:W-:Y:S01]  /*1af0*/  IMAD.SHL.U32 R7, R7, 0x20, RZ ;  /* 0x0000002007077824 */ /* 0x000fe200078e00ff */
[----:B------:R-:W-:-:S04]  /*1b00*/  SHF.L.U32 R5, R0, R5, RZ ;  /* 0x0000000500057219 */ /* 0x000fc800000006ff */
[----:B------:R-:W-:-:S05]  /*1b10*/  LOP3.LUT R2, R5, R2, RZ, 0xfc, !PT ;  /* 0x0000000205027212 */ /* 0x000fca00078efcff */
[----:B------:R1:W-:Y:S04]  /*1b20*/  ATOMS.OR RZ, [UR4], R2 ;  /* 0x00000002ffff798c */ /* 0x0003e8000b000004 */
[----:B------:R1:W-:Y:S01]  /*1b30*/  STS [UR5+0x58], R7 ;  /* 0x00005807ff007988 */ /* 0x0003e20008000805 */
[----:B------:R-:W-:Y:S05]  /*1b40*/  BRA `(.L_x_20) ;  /* 0x0000000000107947 */ /* 0x000fea0003800000 */
.L_x_19:
[----:B------:R-:W-:Y:S02]  /*1b50*/  MOV R0, 0xffffffff ;  /* 0xffffffff00007802 */ /* 0x000fe40000000f00 */
[----:B------:R-:W-:-:S03]  /*1b60*/  MOV R4, 0x1b90 ;  /* 0x00001b9000047802 */ /* 0x000fc60000000f00 */
[----:B------:R1:W-:Y:S04]  /*1b70*/  STS [UR5+0x58], R0 ;  /* 0x00005800ff007988 */ /* 0x0003e80008000805 */
[----:B-1----:R-:W-:Y:S05]  /*1b80*/  CALL.REL.NOINC `($__internal_1_$__cuda_sm10x_tcgen05_guardrail_trap_phase_invalid_during_alloc) ;  /* 0x0000001000a87944 */ /* 0x002fea0003c00000 */
.L_x_20:
[----:B------:R-:W-:Y:S05]  /*1b90*/  WARPSYNC.ALL ;  /* 0x0000000000007948 */ /* 0x000fea0003800000 */
[----:B------:R-:W-:Y:S01]  /*1ba0*/  NOP ;  /* 0x0000000000007918 */ /* 0x000fe20000000000 */
.L_x_18:
[----:B------:R-:W2:Y:S08]  /*1bb0*/  S2UR UR17, SR_CgaCtaId ;  /* 0x00000000001179c3 */ /* 0x000eb00000008800 */
[----:B------:R-:W-:Y:S06]  /*1bc0*/  BAR.SYNC.DEFER_BLOCKING 0x3, 0xa0 ;  /* 0x00c2800000007b1d */ /* 0x000fec0000010000 */
[----:B------:R-:W-:-:S02]  /*1bd0*/  UMOV UR4, 0x400 ;  /* 0x0000040000047882 */ /* 0x000fc40000000000 */
[----:B------:R-:W3:Y:S01]  /*1be0*/  S2UR UR18, SR_CTAID.Z ;  /* 0x00000000001279c3 */ /* 0x000ee20000002700 */
[----:B--2---:R-:W-:Y:S02]  /*1bf0*/  ULEA UR17, UR17, UR4, 0x18 ;  /* 0x0000000411117291 */ /* 0x004fe4000f8ec0ff */
[----:B---3--:R-:W-:-:S07]  /*1c00*/  UISETP.GT.U32.AND UP0, UPT, UR18, 0x1ff, UPT ;  /* 0x000001ff1200788c */ /* 0x008fce000bf04070 */
[----:B-----5:R-:W2:Y:S02]  /*1c10*/  LDS R0, [UR17+0x58] ;  /* 0x00005811ff007984 */ /* 0x020ea40008000800 */
[----:B--2---:R-:W-:Y:S01]  /*1c20*/  R2UR UR19, R0 ;  /* 0x00000000001372ca */ /* 0x004fe200000e0000 */
[----:B------:R-:W-:-:S14]  /*1c30*/  BRA.U UP0, `(.L_x_23) ;  /* 0x0000000d00107547 */ /* 0x000fdc000b800000 */
[----:B------:R-:W2:Y:S01]  /*1c40*/  LDCU.64 UR6, c[0x0][0x648] ;  /* 0x0000c900ff0677ac */ /* 0x000ea20008000a00 */
[----:B------:R-:W-:Y:S01]  /*1c50*/  SHF.R.U32.HI R0, RZ, 0x5, R3 ;  /* 0x00000005ff007819 */ /* 0x000fe20000011603 */
[----:B------:R-:W-:Y:S01]  /*1c60*/  IMAD.SHL.U32 R3, R3, 0x20, RZ ;  /* 0x0000002003037824 */ /* 0x000fe200078e00ff */
[----:B------:R-:W3:Y:S02]  /*1c70*/  LDCU UR8, c[0x0][0x658] ;  /* 0x0000cb00ff0877ac */ /* 0x000ee40008000800 */
[----:B------:R-:W-:Y:S02]  /*1c80*/  R2UR UR10, R0 ;  /* 0x00000000000a72ca */ /* 0x000fe400000e0000 */
[----:B------:R-:W-:Y:S01]  /*1c90*/  LOP3.LUT R3, R3, 0x3e0, RZ, 0xc0, !PT ;  /* 0x000003e003037812 */ /* 0x000fe200078ec0ff */
[----:B------:R-:W4:Y:S01]  /*1ca0*/  LDCU UR20, c[0x0][0x374] ;  /* 0x00006e80ff1477ac */ /* 0x000f220008000800 */
[----:B------:R-:W5:Y:S01]  /*1cb0*/  S2R R0, SR_LANEID ;  /* 0x0000000000007919 */ /* 0x000f620000000000 */
[----:B------:R-:W1:Y:S01]  /*1cc0*/  LDCU.64 UR30, c[0x0][0x348] ;  /* 0x00006900ff1e77ac */ /* 0x000e620008000a00 */
[----:B------:R-:W4:Y:S07]  /*1cd0*/  LDCU UR16, c[0x0][0x370] ;  /* 0x00006e00ff1077ac */ /* 0x000f2e0008000800 */
[----:B-1----:R-:W-:Y:S01]  /*1ce0*/  IMAD.U32 R2, RZ, RZ, UR10 ;  /* 0x0000000aff027e24 */ /* 0x002fe2000f8e00ff */
[----:B--2---:R-:W-:-:S03]  /*1cf0*/  UIMAD.WIDE.U32 UR4, UR18, UR7, URZ ;  /* 0x00000007120472a5 */ /* 0x004fc6000f8e00ff */
[----:B------:R-:W-:Y:S01]  /*1d00*/  IMAD R3, R2, 0x400, R3 ;  /* 0x0000040002037824 */ /* 0x000fe200078e0203 */
[----:B------:R-:W1:Y:S03]  /*1d10*/  LDCU UR12, c[0x0][0x378] ;  /* 0x00006f00ff0c77ac */ /* 0x000e660008000800 */
[----:B------:R-:W-:Y:S01]  /*1d20*/  VIADD R3, R3, UR17 ;  /* 0x0000001103037c36 */ /* 0x000fe20008000000 */
[----:B------:R-:W-:Y:S01]  /*1d30*/  UIADD3 UR4, UPT, UPT, UR18, -UR5, URZ ;  /* 0x8000000512047290 */ /* 0x000fe2000fffe0ff */
[----:B------:R-:W-:Y:S02]  /*1d40*/  UMOV UR24, 0x400 ;  /* 0x0000040000187882 */ /* 0x000fe40000000000 */
[C---:B------:R-:W-:Y:S01]  /*1d50*/  VIADD R2, R3.reuse, 0x410 ;  /* 0x0000041003027836 */ /* 0x040fe20000000000 */
[----:B------:R-:W-:Y:S01]  /*1d60*/  USHF.R.U32.HI UR4, URZ, UR23, UR4 ;  /* 0x00000017ff047299 */ /* 0x000fe20008011604 */
[----:B------:R-:W-:Y:S01]  /*1d70*/  VIADD R3, R3, 0x400 ;  /* 0x0000040003037836 */ /* 0x000fe20000000000 */
[----:B------:R-:W-:Y:S01]  /*1d80*/  UMOV UR25, 0x400 ;  /* 0x0000040000197882 */ /* 0x000fe20000000000 */
[----:B----4-:R-:W-:Y:S01]  /*1d90*/  UIMAD UR20, UR20, UR16, URZ ;  /* 0x00000010141472a4 */ /* 0x010fe2000f8e02ff */
[----:B------:R-:W-:Y:S01]  /*1da0*/  SHF.R.U32.HI R37, RZ, 0x3, R2 ;  /* 0x00000003ff257819 */ /* 0x000fe20000011602 */
[----:B------:R-:W-:Y:S01]  /*1db0*/  UIADD3 UR4, UPT, UPT, UR5, UR4, URZ ;  /* 0x0000000405047290 */ /* 0x000fe2000fffe0ff */
[----:B------:R-:W-:Y:S01]  /*1dc0*/  SHF.R.U32.HI R36, RZ, 0x3, R3 ;  /* 0x00000003ff247819 */ /* 0x000fe20000011603 */
[----:B------:R-:W-:Y:S01]  /*1dd0*/  UMOV UR28, 0x400 ;  /* 0x00000400001c7882 */ /* 0x000fe20000000000 */
[----:B------:R-:W-:Y:S01]  /*1de0*/  LOP3.LUT R37, R2, 0x10, R37, 0x78, !PT ;  /* 0x0000001002257812 */ /* 0x000fe200078e7825 */
[----:B------:R-:W-:Y:S01]  /*1df0*/  USHF.R.U32.HI UR4, URZ, UR22, UR4 ;  /* 0x00000016ff047299 */ /* 0x000fe20008011604 */
[----:B------:R-:W-:Y:S01]  /*1e00*/  LOP3.LUT R36, R3, 0x10, R36, 0x78, !PT ;  /* 0x0000001003247812 */ /* 0x000fe200078e7824 */
[----:B------:R-:W-:Y:S01]  /*1e10*/  IMAD.MOV.U32 R3, RZ, RZ, RZ ;  /* 0x000000ffff037224 */ /* 0x000fe200078e00ff */
[----:B------:R-:W2:Y:S01]  /*1e20*/  LDCU.64 UR26, c[0x0][0x358] ;  /* 0x00006b00ff1a77ac */ /* 0x000ea20008000a00 */
[----:B------:R-:W-:-:S02]  /*1e30*/  UIADD3 UR4, UPT, UPT, -UR4, URZ, URZ ;  /* 0x000000ff04047290 */ /* 0x000fc4000fffe1ff */
[----:B------:R-:W-:Y:S02]  /*1e40*/  ULEA UR16, UR10, UR19, 0x15 ;  /* 0x000000130a107291 */ /* 0x000fe4000f8ea8ff */
[----:B------:R-:W-:Y:S02]  /*1e50*/  UIMAD UR6, UR6, UR4, UR18 ;  /* 0x00000004060672a4 */ /* 0x000fe4000f8e0212 */
[----:B------:R-:W-:Y:S02]  /*1e60*/  ULEA UR17, UR10, UR17, 0x2 ;  /* 0x000000110a117291 */ /* 0x000fe4000f8e10ff */
[----:B---3--:R-:W-:Y:S02]  /*1e70*/  UIMAD.WIDE.U32 UR8, UR6, UR8, URZ ;  /* 0x00000008060872a5 */ /* 0x008fe4000f8e00ff */
[----:B-1----:R-:W-:Y:S01]  /*1e80*/  UIMAD UR12, UR20, UR12, URZ ;  /* 0x0000000c140c72a4 */ /* 0x002fe2000f8e02ff */
[----:B------:R-:W1:Y:S01]  /*1e90*/  LDCU.64 UR4, c[0x0][0x660] ;  /* 0x0000cc00ff0477ac */ /* 0x000e620008000a00 */
[----:B------:R-:W-:-:S04]  /*1ea0*/  UIADD3 UR7, UPT, UPT, UR6, -UR9, URZ ;  /* 0x8000000906077290 */ /* 0x000fc8000fffe0ff */
[----:B------:R-:W-:-:S04]  /*1eb0*/  USHF.R.U32.HI UR7, URZ, UR21, UR7 ;  /* 0x00000015ff077299 */ /* 0x000fc80008011607 */
[----:B------:R-:W-:-:S04]  /*1ec0*/  UIADD3 UR7, UPT, UPT, UR9, UR7, URZ ;  /* 0x0000000709077290 */ /* 0x000fc8000fffe0ff */
[----:B------:R-:W-:-:S04]  /*1ed0*/  USHF.R.U32.HI UR11, URZ, UR13, UR7 ;  /* 0x0000000dff0b7299 */ /* 0x000fc80008011607 */
[----:B-1----:R-:W-:-:S07]  /*1ee0*/  UIMAD.WIDE.U32 UR8, UR11, UR5, URZ ;  /* 0x000000050b0872a5 */ /* 0x002fce000f8e00ff */
[----:B------:R-:W-:Y:S02]  /*1ef0*/  UMOV UR7, UR9 ;  /* 0x0000000900077c82 */ /* 0x000fe40008000000 */
[----:B------:R-:W-:Y:S02]  /*1f00*/  UIADD3 UR5, UPT, UPT, UR11, -UR7, URZ ;  /* 0x800000070b057290 */ /* 0x000fe4000fffe0ff */
[----:B------:R-:W1:Y:S02]  /*1f10*/  S2UR UR9, SR_CgaCtaId ;  /* 0x00000000000979c3 */ /* 0x000e640000008800 */
[----:B------:R-:W-:-:S04]  /*1f20*/  USHF.R.U32.HI UR5, URZ, UR15, UR5 ;  /* 0x0000000fff057299 */ /* 0x000fc80008011605 */
[----:B------:R-:W-:Y:S02]  /*1f30*/  UIADD3 UR7, UPT, UPT, UR7, UR5, URZ ;  /* 0x0000000507077290 */ /* 0x000fe4000fffe0ff */
[----:B------:R-:W3:Y:S02]  /*1f40*/  S2UR UR8, SR_CgaCtaId ;  /* 0x00000000000879c3 */ /* 0x000ee40000008800 */
[----:B------:R-:W-:-:S03]  /*1f50*/  USHF.R.U32.HI UR7, URZ, UR14, UR7 ;  /* 0x0000000eff077299 */ /* 0x000fc60008011607 */
[----:B------:R-:W4:Y:S01]  /*1f60*/  LDCU UR5, c[0x0][0x654] ;  /* 0x0000ca80ff0577ac */ /* 0x000f220008000800 */
[----:B------:R-:W-:-:S04]  /*1f70*/  UIADD3 UR7, UPT, UPT, -UR7, URZ, URZ ;  /* 0x000000ff07077290 */ /* 0x000fc8000fffe1ff */
[----:B------:R-:W-:Y:S02]  /*1f80*/  UIMAD UR4, UR4, UR7, UR11 ;  /* 0x00000007040472a4 */ /* 0x000fe4000f8e020b */
[----:B------:R-:W-:Y:S02]  /*1f90*/  UIADD3 UR11, UPT, UPT, -UR11, URZ, URZ ;  /* 0x000000ff0b0b7290 */ /* 0x000fe4000fffe1ff */
[----:B-1----:R-:W-:Y:S02]  /*1fa0*/  ULEA UR9, UR9, UR24, 0x18 ;  /* 0x0000001809097291 */ /* 0x002fe4000f8ec0ff */
[----:B------:R-:W-:Y:S01]  /*1fb0*/  UIADD3 UR24, UP0, UPT, UR30, 0x240, URZ ;  /* 0x000002401e187890 */ /* 0x000fe2000ff1e0ff */
[----:B------:R-:W1:Y:S01]  /*1fc0*/  S2UR UR7, SR_CgaCtaId ;  /* 0x00000000000779c3 */ /* 0x000e620000008800 */
[----:B----4-:R-:W-:Y:S02]  /*1fd0*/  UIMAD UR6, UR5, UR11, UR6 ;  /* 0x0000000b050672a4 */ /* 0x010fe4000f8e0206 */
[----:B---3--:R-:W-:Y:S01]  /*1fe0*/  ULEA UR8, UR8, UR28, 0x18 ;  /* 0x0000001c08087291 */ /* 0x008fe2000f8ec0ff */
[----:B------:R-:W-:Y:S01]  /*1ff0*/  UMOV UR11, URZ ;  /* 0x000000ff000b7c82 */ /* 0x000fe20008000000 */
[----:B-1----:R-:W-:-:S02]  /*2000*/  ULEA UR7, UR7, UR25, 0x18 ;  /* 0x0000001907077291 */ /* 0x002fc4000f8ec0ff */
[----:B--2--5:R-:W-:-:S12]  /*2010*/  UIADD3.X UR25, UPT, UPT, URZ, UR31, URZ, UP0, !UPT ;  /* 0x0000001fff197290 */ /* 0x024fd800087fe4ff */
.L_x_29:
[----:B-1----:R-:W1:Y:S01]  /*2020*/  S2R R2, SR_CgaCtaId ;  /* 0x0000000000027919 */ /* 0x002e620000008800 */
[----:B------:R-:W-:Y:S01]  /*2030*/  MOV R5, 0x400 ;  /* 0x0000040000057802 */ /* 0x000fe20000000f00 */
[----:B------:R-:W-:Y:S01]  /*2040*/  IMAD.U32 R4, R3, -0x80000000, RZ ;  /* 0x8000000003047824 */ /* 0x000fe200078e00ff */
[----:B------:R-:W-:Y:S02]  /*2050*/  USHF.L.U32 UR6, UR6, 0x7, URZ ;  /* 0x0000000706067899 */ /* 0x000fe400080006ff */
[----:B------:R-:W-:Y:S01]  /*2060*/  USHF.L.U32 UR5, UR4, 0x8, URZ ;  /* 0x0000000804057899 */ /* 0x000fe200080006ff */
[----:B-1----:R-:W-:-:S04]  /*2070*/  LEA R5, R2, R5, 0x18 ;  /* 0x0000000502057211 */ /* 0x002fc800078ec0ff */
[----:B------:R-:W1:Y:S02]  /*2080*/  SYNCS.PHASECHK.TRANS64.TRYWAIT P0, [R5+URZ+0x40], R4 ;  /* 0x00004004050075a7 */ /* 0x000e6400080011ff */
[----:B-1-3--:R-:W-:Y:S05]  /*2090*/  @!P0 BRA `(.L_x_24) ;  /* 0x0000000c003c8947 */ /* 0x00afea0003800000 */
.L_x_41:
[----:B------:R-:W-:Y:S01]  /*20a0*/  USHF.L.U32 UR20, UR11, 0x3, URZ ;  /* 0x000000030b147899 */ /* 0x000fe200080006ff */
[----:B------:R-:W-:-:S03]  /*20b0*/  HFMA2 R2, -RZ, RZ, 0, 0 ;  /* 0x00000000ff027431 */ /* 0x000fc600000001ff */
[----:B------:R-:W-:-:S04]  /*20c0*/  UIMAD.WIDE UR28, UR20, 0x66666667, URZ ;  /* 0x66666667141c78a5 */ /* 0x000fc8000f8e02ff */
[----:B------:R-:W-:-:S03]  /*20d0*/  USHF.R.S32.HI UR4, URZ, 0x1, UR29 ;  /* 0x00000001ff047899 */ /* 0x000fc6000801141d */
[----:B------:R-:W-:Y:S01]  /*20e0*/  UMOV UR28, URZ ;  /* 0x000000ff001c7c82 */ /* 0x000fe20008000000 */
[----:B------:R-:W-:-:S04]  /*20f0*/  ULEA.HI UR4, UR29, UR4, URZ, 0x1 ;  /* 0x000000041d047291 */ /* 0x000fc8000f8f08ff */
[----:B------:R-:W-:-:S03]  /*2100*/  UIMAD UR29, UR4, -0x5, UR20 ;  /* 0xfffffffb041d78a4 */ /* 0x000fc6000f8e0214 */
[----:B------:R-:W-:-:S09]  /*2110*/  UMOV UR20, UR16 ;  /* 0x0000001000147c82 */ /* 0x000fd20008000000 */
.L_x_26:
[----:B-1----:R-:W1:Y:S02]  /*2120*/  LDTM.x32 R4, tmem[UR20] ;  /* 0x00000014000479ee */ /* 0x002e6400082c0000 */
[C---:B-1----:R-:W-:Y:S02]  /*2130*/  FMNMX.NAN R38, |R19|.reuse, |R35|, !PT ;  /* 0x4000002313267209 */ /* 0x042fe40007820200 */
[----:B------:R-:W-:Y:S02]  /*2140*/  F2FP.SATFINITE.E4M3.F32.PACK_AB_MERGE_C R19, R19, R18, RZ ;  /* 0x000000121313723e */ /* 0x000fe400048070ff */
[-C--:B------:R-:W-:Y:S02]  /*2150*/  FMNMX.NAN R39, |R18|, |R34|.reuse, !PT ;  /* 0x4000002212277209 */ /* 0x080fe40007820200 */
[----:B------:R-:W-:Y:S02]  /*2160*/  F2FP.SATFINITE.E4M3.F32.PACK_AB_MERGE_C R34, R35, R34, RZ ;  /* 0x000000222322723e */ /* 0x000fe400048070ff */
[----:B------:R-:W-:-:S02]  /*2170*/  F2FP.SATFINITE.E4M3.F32.PACK_AB_MERGE_C R18, R17, R16, RZ ;  /* 0x000000101112723e */ /* 0x000fc400048070ff */
[----:B------:R-:W-:Y:S02]  /*2180*/  FMNMX.NAN R41, |R16|, |R32|, !PT ;  /* 0x4000002010297209 */ /* 0x000fe40007820200 */
[----:B------:R-:W-:Y:S02]  /*2190*/  FMNMX.NAN R40, |R17|, |R33|, !PT ;  /* 0x4000002111287209 */ /* 0x000fe40007820200 */
[----:B------:R-:W-:Y:S02]  /*21a0*/  FMNMX.NAN R16, |R15|, |R31|, !PT ;  /* 0x4000001f0f107209 */ /* 0x000fe40007820200 */
[----:B------:R-:W-:Y:S02]  /*21b0*/  F2FP.SATFINITE.E4M3.F32.PACK_AB_MERGE_C R43, R13, R12, RZ ;  /* 0x0000000c0d2b723e */ /* 0x000fe400048070ff */
[----:B------:R-:W-:Y:S02]  /*21c0*/  FMNMX.NAN R35, |R12|, |R28|, !PT ;  /* 0x4000001c0c237209 */ /* 0x000fe40007820200 */
[----:B------:R-:W-:-:S02]  /*21d0*/  FMNMX3.NAN R38, |R11|, |R27|, R38, !PT ;  /* 0x4000001b0b267276 */ /* 0x000fc40007820226 */
[-C--:B------:R-:W-:Y:S02]  /*21e0*/  FMNMX.NAN R17, |R14|, |R30|.reuse, !PT ;  /* 0x4000001e0e117209 */ /* 0x080fe40007820200 */
[----:B------:R-:W-:Y:S02]  /*21f0*/  F2FP.SATFINITE.E4M3.F32.PACK_AB_MERGE_C R31, R31, R30, RZ ;  /* 0x0000001e1f1f723e */ /* 0x000fe400048070ff */
[----:B------:R-:W-:Y:S02]  /*2200*/  F2FP.SATFINITE.E4M3.F32.PACK_AB_MERGE_C R27, R27, R26, RZ ;  /* 0x0000001a1b1b723e */ /* 0x000fe400048070ff */
[----:B------:R-:W-:Y:S02]  /*2210*/  F2FP.SATFINITE.E4M3.F32.PACK_AB_MERGE_C R12, R25, R24, RZ ;  /* 0x00000018190c723e */ /* 0x000fe400048070ff */
[----:B------:R-:W-:Y:S02]  /*2220*/  F2FP.SATFINITE.E4M3.F32.PACK_AB_MERGE_C R33, R33, R32, RZ ;  /* 0x000000202121723e */ /* 0x000fe400048070ff */
[----:B------:R-:W-:-:S02]  /*2230*/  FMNMX.NAN R30, |R13|, |R29|, !PT ;  /* 0x4000001d0d1e7209 */ /* 0x000fc40007820200 */
[----:B------:R-:W-:Y:S02]  /*2240*/  F2FP.SATFINITE.E4M3.F32.PACK_AB_MERGE_C R32, R15, R14, RZ ;  /* 0x0000000e0f20723e */ /* 0x000fe400048070ff */
[----:B------:R-:W-:Y:S02]  /*2250*/  F2FP.SATFINITE.E4M3.F32.PACK_AB_MERGE_C R13, R11, R10, RZ ;  /* 0x0000000a0b0d723e */ /* 0x000fe400048070ff */
[----:B------:R-:W-:Y:S02]  /*2260*/  FMNMX3.NAN R39, |R10|, |R26|, R39, !PT ;  /* 0x4000001a0a277276 */ /* 0x000fe40007820227 */
[C---:B------:R-:W-:Y:S02]  /*2270*/  F2FP.SATFINITE.E4M3.F32.PACK_AB_MERGE_C R10, R9.reuse, R8, RZ ;  /* 0x00000008090a723e */ /* 0x040fe400048070ff */
[----:B------:R-:W-:Y:S02]  /*2280*/  FMNMX3.NAN R40, |R9|, |R25|, R40, !PT ;  /* 0x4000001909287276 */ /* 0x000fe40007820228 */
[----:B------:R-:W-:-:S02]  /*2290*/  FMNMX3.NAN R41, |R8|, |R24|, R41, !PT ;  /* 0x4000001808297276 */ /* 0x000fc40007820229 */
[----:B------:R-:W-:Y:S01]  /*22a0*/  PRMT R15, R18, 0x5410, R19 ;  /* 0x00005410120f7816 */ /* 0x000fe20000000013 */
[----:B------:R-:W-:Y:S01]  /*22b0*/  IMAD.U32 R18, RZ, RZ, UR29 ;  /* 0x0000001dff127e24 */ /* 0x000fe2000f8e00ff */
[----:B------:R-:W-:Y:S02]  /*22c0*/  PRMT R9, R12, 0x5410, R27 ;  /* 0x000054100c097816 */ /* 0x000fe4000000001b */
[----:B------:R-:W-:Y:S02]  /*22d0*/  F2FP.SATFINITE.E4M3.F32.PACK_AB_MERGE_C R19, R23, R22, RZ ;  /* 0x000000161713723e */ /* 0x000fe400048070ff */
[----:B------:R-:W-:Y:S02]  /*22e0*/  F2FP.SATFINITE.E4M3.F32.PACK_AB_MERGE_C R8, R21, R20, RZ ;  /* 0x000000141508723e */ /* 0x000fe400048070ff */
[----:B------:R-:W-:Y:S02]  /*22f0*/  F2FP.SATFINITE.E4M3.F32.PACK_AB_MERGE_C R25, R7, R6, RZ ;  /* 0x000000060719723e */ /* 0x000fe400048070ff */
[----:B------:R-:W-:-:S02]  /*2300*/  F2FP.SATFINITE.E4M3.F32.PACK_AB_MERGE_C R12, R5, R4, RZ ;  /* 0x00000004050c723e */ /* 0x000fc400048070ff */
[----:B------:R-:W-:Y:S02]  /*2310*/  F2FP.SATFINITE.E4M3.F32.PACK_AB_MERGE_C R28, R29, R28, RZ ;  /* 0x0000001c1d1c723e */ /* 0x000fe400048070ff */
[----:B------:R-:W-:Y:S01]  /*2320*/  PRMT R8, R8, 0x5410, R19 ;  /* 0x0000541008087816 */ /* 0x000fe20000000013 */
[----:B------:R-:W-:Y:S01]  /*2330*/  IMAD R19, R18, 0x1000, R36 ;  /* 0x0000100012137824 */ /* 0x000fe200078e0224 */
[----:B------:R-:W-:Y:S01]  /*2340*/  PRMT R13, R10, 0x5410, R13 ;  /* 0x000054100a0d7816 */ /* 0x000fe2000000000d */
[----:B------:R-:W-:Y:S01]  /*2350*/  IMAD R18, R18, 0x1000, R37 ;  /* 0x0000100012127824 */ /* 0x000fe200078e0225 */
[----:B------:R-:W-:Y:S02]  /*2360*/  PRMT R12, R12, 0x5410, R25 ;  /* 0x000054100c0c7816 */ /* 0x000fe40000000019 */
[----:B------:R-:W-:Y:S02]  /*2370*/  PRMT R14, R43, 0x5410, R32 ;  /* 0x000054102b0e7816 */ /* 0x000fe40000000020 */
[----:B------:R-:W-:-:S02]  /*2380*/  PRMT R11, R33, 0x5410, R34 ;  /* 0x00005410210b7816 */ /* 0x000fc40000000022 */
[----:B------:R-:W-:Y:S01]  /*2390*/  PRMT R10, R28, 0x5410, R31 ;  /* 0x000054101c0a7816 */ /* 0x000fe2000000001f */
[----:B------:R1:W-:Y:S01]  /*23a0*/  STS.128 [R19], R12 ;  /* 0x0000000c13007388 */ /* 0x0003e20000000c00 */
[----:B------:R-:W-:Y:S02]  /*23b0*/  FMNMX3.NAN R7, |R7|, |R23|, R16, !PT ;  /* 0x4000001707077276 */ /* 0x000fe40007820210 */
[----:B------:R-:W-:Y:S01]  /*23c0*/  FMNMX3.NAN R6, |R6|, |R22|, R17, !PT ;  /* 0x4000001606067276 */ /* 0x000fe20007820211 */
[----:B------:R1:W-:Y:S01]  /*23d0*/  STS.128 [R18], R8 ;  /* 0x0000000812007388 */ /* 0x0003e20000000c00 */
[----:B------:R-:W-:Y:S01]  /*23e0*/  FMNMX3.NAN R5, |R5|, |R21|, R30, !PT ;  /* 0x4000001505057276 */ /* 0x000fe2000782021e */
[----:B------:R2:W-:Y:S06]  /*23f0*/  MEMBAR.ALL.CTA ;  /* 0x0000000000007992 */ /* 0x0005ec0000008000 */
[----:B--2---:R-:W2:Y:S02]  /*2400*/  FENCE.VIEW.ASYNC.S ;  /* 0x00000000000073c6 */ /* 0x004ea40000000000 */
[----:B--2---:R-:W-:Y:S06]  /*2410*/  BAR.SYNC.DEFER_BLOCKING 0x2, 0x80 ;  /* 0x0082000000007b1d */ /* 0x004fec0000010000 */
[----:B------:R-:W-:Y:S05]  /*2420*/  BRA.U !UP4, `(.L_x_25) ;  /* 0x000000010c147547 */ /* 0x000fea000b800000 */
[----:B------:R-:W-:-:S04]  /*2430*/  ULEA UR4, UR29, UR9, 0xc ;  /* 0x000000091d047291 */ /* 0x000fc8000f8e60ff */
[----:B------:R-:W-:-:S09]  /*2440*/  UIADD3 UR4, UPT, UPT, UR4, 0x400, URZ ;  /* 0x0000040004047890 */ /* 0x000fd2000fffe0ff */
[----:B------:R2:W-:Y:S01]  /*2450*/  UTMASTG.2D [UR4], [UR24], desc[URZ] ;  /* 0x0000ff04180073b5 */ /* 0x0005e20008009000 */
[----:B------:R0:W-:Y:S01]  /*2460*/  UTMACMDFLUSH ;  /* 0x00000000000079b7 */ /* 0x0001e20000000000 */
[----:B--2---:R-:W-:-:S04]  /*2470*/  DEPBAR.LE SB0, 0x4 ;  /* 0x000081000000791a */ /* 0x004fc80000000000 */
.L_x_25:
[----:B------:R-:W-:Y:S01]  /*2480*/  BAR.SYNC.DEFER_BLOCKING 0x2, 0x80 ;  /* 0x0082000000007b1d */ /* 0x000fe20000010000 */
[----:B------:R-:W-:Y:S01]  /*2490*/  UIADD3 UR29, UPT, UPT, UR29, 0x1, URZ ;  /* 0x000000011d1d7890 */ /* 0x000fe2000fffe0ff */
[----:B------:R-:W-:Y:S01]  /*24a0*/  FMNMX.NAN R7, R38, R7, !PT ;  /* 0x0000000726077209 */ /* 0x000fe20007820000 */
[----:B------:R-:W-:Y:S01]  /*24b0*/  UIADD3 UR28, UPT, UPT, UR28, 0x1, URZ ;  /* 0x000000011c1c7890 */ /* 0x000fe2000fffe0ff */
[----:B------:R-:W-:Y:S01]  /*24c0*/  FMNMX3.NAN R4, |R4|, |R20|, R35, !PT ;  /* 0x4000001404047276 */ /* 0x000fe20007820223 */
[----:B------:R-:W-:Y:S01]  /*24d0*/  UISETP.NE.AND UP0, UPT, UR29, 0x5, UPT ;  /* 0x000000051d00788c */ /* 0x000fe2000bf05270 */
[----:B------:R-:W-:Y:S01]  /*24e0*/  FMNMX.NAN R6, R39, R6, !PT ;  /* 0x0000000627067209 */ /* 0x000fe20007820000 */
[----:B------:R-:W-:Y:S01]  /*24f0*/  UIADD3 UR20, UPT, UPT, UR20, 0x20, URZ ;  /* 0x0000002014147890 */ /* 0x000fe2000fffe0ff */
[----:B------:R-:W-:Y:S01]  /*2500*/  FMNMX3.NAN R5, R5, R40, R7, !PT ;  /* 0x0000002805057276 */ /* 0x000fe20007820007 */
[----:B------:R-:W-:Y:S01]  /*2510*/  USEL UR29, UR29, URZ, UP0 ;  /* 0x000000ff1d1d7287 */ /* 0x000fe20008000000 */
[----:B------:R-:W-:Y:S01]  /*2520*/  FMNMX3.NAN R4, R4, R41, R6, !PT ;  /* 0x0000002904047276 */ /* 0x000fe20007820006 */
[----:B------:R-:W-:-:S02]  /*2530*/  UISETP.NE.AND UP0, UPT, UR28, 0x8, UPT ;  /* 0x000000081c00788c */ /* 0x000fc4000bf05270 */
[----:B------:R-:W-:Y:S01]  /*2540*/  UIADD3 UR5, UPT, UPT, UR5, 0x20, URZ ;  /* 0x0000002005057890 */ /* 0x000fe2000fffe0ff */
[----:B------:R-:W-:-:S04]  /*2550*/  FMNMX3.NAN R5, R4, R5, RZ, !PT ;  /* 0x0000000504057276 */ /* 0x000fc800078200ff */
[----:B------:R-:W-:Y:S02]  /*2560*/  FMNMX R2, R5, R2, !PT ;  /* 0x0000000205027209 */ /* 0x000fe40007800000 */
[----:B------:R-:W-:Y:S05]  /*2570*/  BRA.U UP0, `(.L_x_26) ;  /* 0xfffffff900e87547 */ /* 0x000fea000b83ffff */
[----:B------:R-:W-:Y:S01]  /*2580*/  CREDUX.MAX.S32 UR4, R2 ;  /* 0x00000000020472cc */ /* 0x000fe20000000200 */
[----:B------:R-:W-:Y:S01]  /*2590*/  BSSY.RECONVERGENT B0, `(.L_x_27) ;  /* 0x000000c000007945 */ /* 0x000fe20003800200 */
[----:B------:R-:W-:-:S11]  /*25a0*/  ISETP.NE.AND P0, PT, R0, RZ, PT ;  /* 0x000000ff0000720c */ /* 0x000fd60003f05270 */
[----:B------:R-:W-:-:S05]  /*25b0*/  IMAD.U32 R2, RZ, RZ, UR4 ;  /* 0x00000004ff027e24 */ /* 0x000fca000f8e00ff */
[----:B------:R2:W-:Y:S01]  /*25c0*/  @!P0 STS [UR17+0x38400], R2 ;  /* 0x03840002ff008988 */ /* 0x0005e20008000811 */
[----:B------:R-:W-:Y:S01]  /*25d0*/  BAR.SYNC.DEFER_BLOCKING 0x2, 0x80 ;  /* 0x0082000000007b1d */ /* 0x000fe20000010000 */
[----:B------:R-:W-:-:S13]  /*25e0*/  LOP3.LUT P0, RZ, R0, UR10, RZ, 0xfc, !PT ;  /* 0x0000000a00ff7c12 */ /* 0x000fda000f80fcff */
[----:B------:R-:W-:Y:S05]  /*25f0*/  @P0 BRA `(.L_x_28) ;  /* 0x0000000000140947 */ /* 0x000fea0003800000 */
[----:B------:R-:W3:Y:S01]  /*2600*/  LDS.128 R4, [UR8+0x38400] ;  /* 0x03840008ff047984 */ /* 0x000ee20008000c00 */
[----:B-1----:R-:W1:Y:S01]  /*2610*/  LDC.64 R8, c[0x0][0x640] ;  /* 0x00019000ff087b82 */ /* 0x002e620000000a00 */
[----:B---3--:R-:W-:-:S04]  /*2620*/  FMNMX3 R4, R4, RZ, R5, !PT ;  /* 0x000000ff04047276 */ /* 0x008fc80007800005 */
[----:B------:R-:W-:-:S05]  /*2630*/  FMNMX3 R7, R4, R6, R7, !PT ;  /* 0x0000000604077276 */ /* 0x000fca0007800007 */
[----:B-1----:R3:W-:Y:S02]  /*2640*/  REDG.E.MAX.S32.STRONG.GPU desc[UR26][R8.64], R7 ;  /* 0x000000070800798e */ /* 0x0027e4000d12e31a */
.L_x_28:
[----:B------:R-:W-:Y:S05]  /*2650*/  BSYNC.RECONVERGENT B0 ;  /* 0x0000000000007941 */ /* 0x000fea0003800200 */
.L_x_27:
[----:B------:R-:W4:Y:S01]  /*2660*/  LDCU.64 UR4, c[0x0][0x648] ;  /* 0x0000c900ff0477ac */ /* 0x000f220008000a00 */
[----:B------:R-:W-:Y:S01]  /*2670*/  LOP3.LUT R3, R3, 0x1, RZ, 0x3c, !PT ;  /* 0x0000000103037812 */ /* 0x000fe200078e3cff */
[----:B------:R-:W-:Y:S01]  /*2680*/  UIADD3 UR18, UPT, UPT, UR12, UR18, URZ ;  /* 0x000000120c127290 */ /* 0x000fe2000fffe0ff */
[----:B------:R-:W-:-:S03]  /*2690*/  ELECT P0, URZ, PT ;  /* 0x0000000000ff782f */ /* 0x000fc60003800000 */
[----:B------:R-:W-:Y:S02]  /*26a0*/  UISETP.GE.AND UP0, UPT, UR18, 0x200, UPT ;  /* 0x000002001200788c */ /* 0x000fe4000bf06270 */
[----:B------:R-:W-:Y:S02]  /*26b0*/  UIADD3 UR11, UPT, UPT, UR11, 0x1, URZ ;  /* 0x000000010b0b7890 */ /* 0x000fe4000fffe0ff */
[----:B----4-:R-:W-:-:S06]  /*26c0*/  UIMAD.WIDE.U32 UR28, UR18, UR5, URZ ;  /* 0x00000005121c72a5 */ /* 0x010fcc000f8e00ff */
[----:B--2---:R-:W-:Y:S01]  /*26d0*/  @P0 IMAD.MOV.U32 R2, RZ, RZ, 0x1 ;  /* 0x00000001ff020424 */ /* 0x004fe200078e00ff */
[----:B------:R-:W2:Y:S03]  /*26e0*/  LDCU UR5, c[0x0][0x658] ;  /* 0x0000cb00ff0577ac */ /* 0x000ea60008000800 */
[----:B------:R4:W-:Y:S01]  /*26f0*/  @P0 SYNCS.ARRIVE.TRANS64.ART0 RZ, [UR7+0x48], R2 ;  /* 0x00004802ffff09a7 */ /* 0x0009e20008500007 */
[----:B------:R-:W-:-:S04]  /*2700*/  UIADD3 UR6, UPT, UPT, UR18, -UR29, URZ ;  /* 0x8000001d12067290 */ /* 0x000fc8000fffe0ff */
[----:B------:R-:W-:-:S04]  /*2710*/  USHF.R.U32.HI UR6, URZ, UR23, UR6 ;  /* 0x00000017ff067299 */ /* 0x000fc80008011606 */
[----:B------:R-:W-:-:S04]  /*2720*/  UIADD3 UR6, UPT, UPT, UR29, UR6, URZ ;  /* 0x000000061d067290 */ /* 0x000fc8000fffe0ff */
[----:B------:R-:W-:-:S04]  /*2730*/  USHF.R.U32.HI UR6, URZ, UR22, UR6 ;  /* 0x00000016ff067299 */ /* 0x000fc80008011606 */
[----:B------:R-:W-:-:S04]  /*2740*/  UIADD3 UR6, UPT, UPT, -UR6, URZ, URZ ;  /* 0x000000ff06067290 */ /* 0x000fc8000fffe1ff */
[----:B------:R-:W-:-:S04]  /*2750*/  UIMAD UR6, UR4, UR6, UR18 ;  /* 0x00000006040672a4 */ /* 0x000fc8000f8e0212 */
[----:B--2---:R-:W-:Y:S01]  /*2760*/  UIMAD.WIDE.U32 UR28, UR6, UR5, URZ ;  /* 0x00000005061c72a5 */ /* 0x004fe2000f8e00ff */
[----:B------:R-:W2:Y:S03]  /*2770*/  LDCU.64 UR4, c[0x0][0x660] ;  /* 0x0000cc00ff0477ac */ /* 0x000ea60008000a00 */
[----:B------:R-:W-:-:S04]  /*2780*/  UIADD3 UR20, UPT, UPT, UR6, -UR29, URZ ;  /* 0x8000001d06147290 */ /* 0x000fc8000fffe0ff */
[----:B------:R-:W-:-:S04]  /*2790*/  USHF.R.U32.HI UR20, URZ, UR21, UR20 ;  /* 0x00000015ff147299 */ /* 0x000fc80008011614 */
[----:B------:R-:W-:-:S04]  /*27a0*/  UIADD3 UR20, UPT, UPT, UR29, UR20, URZ ;  /* 0x000000141d147290 */ /* 0x000fc8000fffe0ff */
[----:B------:R-:W-:-:S04]  /*27b0*/  USHF.R.U32.HI UR28, URZ, UR13, UR20 ;  /* 0x0000000dff1c7299 */ /* 0x000fc80008011614 */
[----:B--2---:R-:W-:Y:S01]  /*27c0*/  UIMAD.WIDE.U32 UR30, UR28, UR5, URZ ;  /* 0x000000051c1e72a5 */ /* 0x004fe2000f8e00ff */
[----:B------:R-:W2:Y:S06]  /*27d0*/  LDCU UR5, c[0x0][0x654] ;  /* 0x0000ca80ff0577ac */ /* 0x000eac0008000800 */
[----:B------:R-:W-:Y:S02]  /*27e0*/  UMOV UR29, UR31 ;  /* 0x0000001f001d7c82 */ /* 0x000fe40008000000 */
[----:B------:R-:W-:-:S04]  /*27f0*/  UIADD3 UR20, UPT, UPT, UR28, -UR29, URZ ;  /* 0x8000001d1c147290 */ /* 0x000fc8000fffe0ff */
[----:B------:R-:W-:-:S04]  /*2800*/  USHF.R.U32.HI UR20, URZ, UR15, UR20 ;  /* 0x0000000fff147299 */ /* 0x000fc80008011614 */
[----:B------:R-:W-:Y:S02]  /*2810*/  UIADD3 UR29, UPT, UPT, UR29, UR20, URZ ;  /* 0x000000141d1d7290 */ /* 0x000fe4000fffe0ff */
[----:B------:R-:W-:Y:S02]  /*2820*/  UIADD3 UR20, UPT, UPT, -UR28, URZ, URZ ;  /* 0x000000ff1c147290 */ /* 0x000fe4000fffe1ff */
[----:B------:R-:W-:Y:S02]  /*2830*/  USHF.R.U32.HI UR29, URZ, UR14, UR29 ;  /* 0x0000000eff1d7299 */ /* 0x000fe4000801161d */
[----:B--2---:R-:W-:Y:S02]  /*2840*/  UIMAD UR6, UR5, UR20, UR6 ;  /* 0x00000014050672a4 */ /* 0x004fe4000f8e0206 */
[----:B------:R-:W-:-:S04]  /*2850*/  UIADD3 UR29, UPT, UPT, -UR29, URZ, URZ ;  /* 0x000000ff1d1d7290 */ /* 0x000fc8000fffe1ff */
[----:B------:R-:W-:Y:S01]  /*2860*/  UIMAD UR4, UR4, UR29, UR28 ;  /* 0x0000001d040472a4 */ /* 0x000fe2000f8e021c */
[----:B----4-:R-:W-:Y:S11]  /*2870*/  BRA.U !UP0, `(.L_x_29) ;  /* 0xfffffff508e87547 */ /* 0x010ff6000b83ffff */
.L_x_23:
[----:B------:R-:W-:Y:S01]  /*2880*/  BAR.SYNC.DEFER_BLOCKING 0x2, 0x80 ;  /* 0x0082000000007b1d */ /* 0x000fe20000010000 */
[----:B------:R-:W-:-:S04]  /*2890*/  ULOP3.LUT UR9, UR19, 0xffff, URZ, 0xc0, !UPT ;  /* 0x0000ffff13097892 */ /* 0x000fc8000f8ec0ff */
[----:B------:R-:W-:-:S03]  /*28a0*/  USHF.R.U32.HI UR9, URZ, 0x5, UR9 ;  /* 0x00000005ff097899 */ /* 0x000fc60008011609 */
[----:B------:R-:W2:Y:S01]  /*28b0*/  S2UR UR4, SR_CgaCtaId ;  /* 0x00000000000479c3 */ /* 0x000ea20000008800 */
[----:B------:R-:W-:Y:S01]  /*28c0*/  UMOV UR6, 0xffff ;  /* 0x0000ffff00067882 */ /* 0x000fe20000000000 */
[----:B------:R-:W-:Y:S02]  /*28d0*/  UIADD3 UR8, UPT, UPT, UR9, 0x10, URZ ;  /* 0x0000001009087890 */ /* 0x000fe4000fffe0ff */
[----:B------:R-:W-:Y:S01]  /*28e0*/  USHF.L.U32 UR6, UR6, UR9, URZ ;  /* 0x0000000906067299 */ /* 0x000fe200080006ff */
[----:B------:R-:W-:Y:S01]  /*28f0*/  NOP ;  /* 0x0000000000007918 */ /* 0x000fe20000000000 */
[----:B------:R-:W-:Y:S02]  /*2900*/  UMOV UR5, 0x50 ;  /* 0x0000005000057882 */ /* 0x000fe40000000000 */
[----:B--2---:R-:W-:-:S03]  /*2910*/  ULEA UR4, UR4, UR5, 0x18 ;  /* 0x0000000504047291 */ /* 0x004fc6000f8ec0ff */
[----:B------:R-:W-:Y:S02]  /*2920*/  UMOV UR5, 0x1 ;  /* 0x0000000100057882 */ /* 0x000fe40000000000 */
[----:B------:R-:W-:-:S04]  /*2930*/  USHF.L.U32 UR8, UR5, UR8, URZ ;  /* 0x0000000805087299 */ /* 0x000fc800080006ff */
[----:B------:R-:W2:Y:S01]  /*2940*/  LDS R0, [UR4] ;  /* 0x00000004ff007984 */ /* 0x000ea20008000800 */
[----:B------:R-:W-:-:S04]  /*2950*/  ULOP3.LUT UR8, UR8, UR6, URZ, 0xfc, !UPT ;  /* 0x0000000608087292 */ /* 0x000fc8000f8efcff */
[----:B------:R-:W-:Y:S01]  /*2960*/  ULOP3.LUT UR6, UR8, 0xffff, URZ, 0xc0, !UPT ;  /* 0x0000ffff08067892 */ /* 0x000fe2000f8ec0ff */
[----:B--2---:R-:W-:-:S13]  /*2970*/  R2UR UR7, R0 ;  /* 0x00000000000772ca */ /* 0x004fda00000e0000 */
[----:B------:R-:W-:-:S04]  /*2980*/  ULOP3.LUT UR5, UR8, 0xffff, UR7, 0x80, !UPT ;  /* 0x0000ffff08057892 */ /* 0x000fc8000f8e8007 */
[----:B------:R-:W-:-:S09]  /*2990*/  UISETP.NE.AND UP0, UPT, UR5, UR6, UPT ;  /* 0x000000060500728c */ /* 0x000fd2000bf05270 */
[----:B------:R-:W-:Y:S05]  /*29a0*/  BRA.U UP0, `(.L_x_30) ;  /* 0x00000001004c7547 */ /* 0x000fea000b800000 */
[----:B------:R-:W-:Y:S02]  /*29b0*/  USHF.R.U32.HI UR5, URZ, 0x10, UR8 ;  /* 0x00000010ff057899 */ /* 0x000fe40008011608 */
[----:B------:R-:W-:-:S04]  /*29c0*/  USHF.R.U32.HI UR6, URZ, 0x10, UR7 ;  /* 0x00000010ff067899 */ /* 0x000fc80008011607 */
[----:B------:R-:W-:-:S04]  /*29d0*/  ULOP3.LUT UR6, UR6, UR5, URZ, 0xc0, !UPT ;  /* 0x0000000506067292 */ /* 0x000fc8000f8ec0ff */
[----:B------:R-:W-:-:S09]  /*29e0*/  UISETP.NE.AND UP0, UPT, UR6, UR5, UPT ;  /* 0x000000050600728c */ /* 0x000fd2000bf05270 */
[----:B------:R-:W-:Y:S05]  /*29f0*/  BRA.U UP0, `(.L_x_31) ;  /* 0x00000001002c7547 */ /* 0x000fea000b800000 */
[----:B-1----:R-:W1:Y:S01]  /*2a00*/  S2R R2, SR_LANEID ;  /* 0x0000000000027919 */ /* 0x002e620000000000 */
[----:B------:R-:W-:Y:S01]  /*2a10*/  ULOP3.LUT UR8, URZ, UR8, URZ, 0x33, !UPT ;  /* 0x00000008ff087292 */ /* 0x000fe2000f8e33ff */
[----:B------:R-:W-:Y:S02]  /*2a20*/  VOTEU.ANY UR6, UPT, PT ;  /* 0x0000000000067886 */ /* 0x000fe400038e0100 */
[----:B------:R-:W-:-:S03]  /*2a30*/  UFLO.U32 UR6, UR6 ;  /* 0x00000006000672bd */ /* 0x000fc600080e0000 */
[----:B------:R-:W-:-:S04]  /*2a40*/  IMAD.U32 R0, RZ, RZ, UR8 ;  /* 0x00000008ff007e24 */ /* 0x000fc8000f8e00ff */
[----:B------:R-:W2:Y:S02]  /*2a50*/  REDUX UR5, R0 ;  /* 0x00000000000573c4 */ /* 0x000ea40000000000 */
[----:B------:R4:W-:Y:S01]  /*2a60*/  UTCATOMSWS.AND URZ, UR8 ;  /* 0x0000000800ff79e3 */ /* 0x0009e20008000000 */
[----:B-1----:R-:W-:Y:S02]  /*2a70*/  ISETP.EQ.U32.AND P0, PT, R2, UR6, PT ;  /* 0x0000000602007c0c */ /* 0x002fe4000bf02070 */
[----:B--2---:R-:W-:-:S11]  /*2a80*/  MOV R2, UR5 ;  /* 0x0000000500027c02 */ /* 0x004fd60008000f00 */
[----:B------:R4:W-:Y:S01]  /*2a90*/  @P0 ATOMS.AND RZ, [UR4], R2 ;  /* 0x00000002ffff098c */ /* 0x0009e2000a800004 */
[----:B------:R-:W-:Y:S05]  /*2aa0*/  BRA `(.L_x_32) ;  /* 0x0000000000147947 */ /* 0x000fea0003800000 */
.L_x_31:
[----:B-1----:R-:W-:Y:S02]  /*2ab0*/  MOV R2, 0x2ad0 ;  /* 0x00002ad000027802 */ /* 0x002fe40000000f00 */
[----:B---3--:R-:W-:Y:S05]  /*2ac0*/  CALL.REL.NOINC `($__internal_0_$__cuda_sm10x_tcgen05_guardrail_trap_col_being_dealloced_not_returned_by_alloc) ;  /* 0x0000000000cc7944 */ /* 0x008fea0003c00000 */
[----:B------:R-:W-:Y:S05]  /*2ad0*/  BRA `(.L_x_32) ;  /* 0x0000000000087947 */ /* 0x000fea0003800000 */
.L_x_30:
[----:B-1----:R-:W-:Y:S02]  /*2ae0*/  MOV R2, 0x2b00 ;  /* 0x00002b0000027802 */ /* 0x002fe40000000f00 */
[----:B---3--:R-:W-:Y:S05]  /*2af0*/  CALL.REL.NOINC `($__internal_2_$__cuda_sm10x_tcgen05_guardrail_trap_unallocated_columns_being_dealloced) ;  /* 0x0000000000d87944 */ /* 0x008fea0003c00000 */
.L_x_32:
[----:B------:R-:W-:Y:S01]  /*2b00*/  NOP ;  /* 0x0000000000007918 */ /* 0x000fe20000000000 */
[----:B------:R-:W-:-:S04]  /*2b10*/  DEPBAR.LE SB0, 0x0 ;  /* 0x000080000000791a */ /* 0x000fc80000000000 */
[----:B----4-:R-:W-:Y:S05]  /*2b20*/  EXIT ;  /* 0x000000000000794d */ /* 0x010fea0003800000 */
.L_x_6:
[----:B------:R-:W-:Y:S02]  /*2b30*/  MOV R6, UR17 ;  /* 0x0000001100067c02 */ /* 0x000fe40008000f00 */
[----:B------:R-:W-:Y:S02]  /*2b40*/  MOV R7, UR17 ;  /* 0x0000001100077c02 */ /* 0x000fe40008000f00 */
[----:B------:R-:W-:-:S07]  /*2b50*/  MOV R0, UR25 ;  /* 0x0000001900007c02 */ /* 0x000fce0008000f00 */
.L_x_33:
[----:B-1----:R1:W2:Y:S02]  /*2b60*/  SYNCS.PHASECHK.TRANS64.TRYWAIT P0, [R0+URZ+0x20], R7 ;  /* 0x00002007000075a7 */ /* 0x0022a400080011ff */
[----:B--2---:R-:W-:Y:S05]  /*2b70*/  @!P0 NANOSLEEP.SYNCS 0x989680 ;  /* 0x009896800000895d */ /* 0x004fea0003900000 */
[----:B------:R-:W2:Y:S02]  /*2b80*/  @!P0 SYNCS.PHASECHK.TRANS64 P0, [R0+URZ+0x20], R7 ;  /* 0x00002007000085a7 */ /* 0x000ea400080010ff */
[----:B--2---:R-:W-:Y:S05]  /*2b90*/  @!P0 BRA `(.L_x_33) ;  /* 0xfffffffc00f08947 */ /* 0x004fea000383ffff */
[----:B------:R-:W-:Y:S05]  /*2ba0*/  BRA `(.L_x_5) ;  /* 0xffffffdc00947947 */ /* 0x000fea000383ffff */
.L_x_9:
[----:B------:R-:W-:Y:S02]  /*2bb0*/  MOV R6, UR6 ;  /* 0x0000000600067c02 */ /* 0x000fe40008000f00 */
[----:B------:R-:W-:Y:S02]  /*2bc0*/  MOV R7, UR6 ;  /* 0x0000000600077c02 */ /* 0x000fe40008000f00 */
[----:B------:R-:W-:-:S07]  /*2bd0*/  MOV R0, UR4 ;  /* 0x0000000400007c02 */ /* 0x000fce0008000f00 */
.L_x_34:
[----:B-1----:R1:W5:Y:S02]  /*2be0*/  SYNCS.PHASECHK.TRANS64.TRYWAIT P0, [R0+URZ+0x20], R7 ;  /* 0x00002007000075a7 */ /* 0x00236400080011ff */
[----:B-----5:R-:W-:Y:S05]  /*2bf0*/  @!P0 NANOSLEEP.SYNCS 0x989680 ;  /* 0x009896800000895d */ /* 0x020fea0003900000 */
[----:B------:R-:W5:Y:S02]  /*2c00*/  @!P0 SYNCS.PHASECHK.TRANS64 P0, [R0+URZ+0x20], R7 ;  /* 0x00002007000085a7 */ /* 0x000f6400080010ff */
[----:B-----5:R-:W-:Y:S05]  /*2c10*/  @!P0 BRA `(.L_x_34) ;  /* 0xfffffffc00f08947 */ /* 0x020fea000383ffff */
[----:B------:R-:W-:Y:S05]  /*2c20*/  BRA `(.L_x_35) ;  /* 0xffffffe0008c7947 */ /* 0x000fea000383ffff */
.L_x_12:
[----:B------:R-:W-:Y:S02]  /*2c30*/  MOV R0, UR12 ;  /* 0x0000000c00007c02 */ /* 0x000fe40008000f00 */
[-C--:B------:R-:W-:Y:S02]  /*2c40*/  MOV R6, R2.reuse ;  /* 0x0000000200067202 */ /* 0x080fe40000000f00 */
[----:B------:R-:W-:-:S07]  /*2c50*/  MOV R7, R2 ;  /* 0x0000000200077202 */ /* 0x000fce0000000f00 */
.L_x_36:
[----:B-1----:R1:W4:Y:S02]  /*2c60*/  SYNCS.PHASECHK.TRANS64.TRYWAIT P0, [R0+URZ+0x48], R7 ;  /* 0x00004807000075a7 */ /* 0x00232400080011ff */
[----:B----4-:R-:W-:Y:S05]  /*2c70*/  @!P0 NANOSLEEP.SYNCS 0x989680 ;  /* 0x009896800000895d */ /* 0x010fea0003900000 */
[----:B------:R-:W4:Y:S02]  /*2c80*/  @!P0 SYNCS.PHASECHK.TRANS64 P0, [R0+URZ+0x48], R7 ;  /* 0x00004807000085a7 */ /* 0x000f2400080010ff */
[----:B----4-:R-:W-:Y:S05]  /*2c90*/  @!P0 BRA `(.L_x_36) ;  /* 0xfffffffc00f08947 */ /* 0x010fea000383ffff */
[----:B------:R-:W-:Y:S05]  /*2ca0*/  BRA `(.L_x_37) ;  /* 0xffffffe400c07947 */ /* 0x000fea000383ffff */
.L_x_14:
[----:B------:R-:W-:Y:S02]  /*2cb0*/  MOV R6, UR26 ;  /* 0x0000001a00067c02 */ /* 0x000fe40008000f00 */
[----:B------:R-:W-:Y:S02]  /*2cc0*/  MOV R7, UR26 ;  /* 0x0000001a00077c02 */ /* 0x000fe40008000f00 */
[----:B------:R-:W-:Y:S07]  /*2cd0*/  MOV R0, UR17 ;  /* 0x0000001100007c02 */ /* 0x000fee0008000f00 */
.L_x_38:
[----:B-1----:R1:W4:Y:S02]  /*2ce0*/  SYNCS.PHASECHK.TRANS64.TRYWAIT P1, [R0+URZ], R7 ;  /* 0x00000007000075a7 */ /* 0x00232400080211ff */
[----:B----4-:R-:W-:Y:S05]  /*2cf0*/  @!P1 NANOSLEEP.SYNCS 0x989680 ;  /* 0x009896800000995d */ /* 0x010fea0003900000 */
[----:B------:R-:W4:Y:S02]  /*2d00*/  @!P1 SYNCS.PHASECHK.TRANS64 P1, [R0+URZ], R7 ;  /* 0x00000007000095a7 */ /* 0x000f2400080210ff */
[----:B----4-:R-:W-:Y:S05]  /*2d10*/  @!P1 BRA `(.L_x_38) ;  /* 0xfffffffc00f09947 */ /* 0x010fea000383ffff */
[----:B------:R-:W-:Y:S05]  /*2d20*/  BRA `(.L_x_13) ;  /* 0xffffffe8003c7947 */ /* 0x000fea000383ffff */
.L_x_17:
[----:B------:R-:W-:-:S07]  /*2d30*/  MOV R7, R6 ;  /* 0x0000000600077202 */ /* 0x000fce0000000f00 */
.L_x_39:
[----:B-1----:R1:W4:Y:S02]  /*2d40*/  SYNCS.PHASECHK.TRANS64.TRYWAIT P0, [R9+URZ+0x48], R7 ;  /* 0x00004807090075a7 */ /* 0x00232400080011ff */
[----:B----4-:R-:W-:Y:S05]  /*2d50*/  @!P0 NANOSLEEP.SYNCS 0x989680 ;  /* 0x009896800000895d */ /* 0x010fea0003900000 */
[----:B------:R-:W4:Y:S02]  /*2d60*/  @!P0 SYNCS.PHASECHK.TRANS64 P0, [R9+URZ+0x48], R7 ;  /* 0x00004807090085a7 */ /* 0x000f2400080010ff */
[----:B----4-:R-:W-:Y:S05]  /*2d70*/  @!P0 BRA `(.L_x_39) ;  /* 0xfffffffc00f08947 */ /* 0x010fea000383ffff */
[----:B------:R-:W-:Y:S05]  /*2d80*/  BRA `(.L_x_10) ;  /* 0xffffffe800c47947 */ /* 0x000fea000383ffff */
.L_x_24:
[-C--:B------:R-:W-:Y:S02]  /*2d90*/  MOV R6, R4.reuse ;  /* 0x0000000400067202 */ /* 0x080fe40000000f00 */
[----:B------:R-:W-:-:S07]  /*2da0*/  MOV R7, R4 ;  /* 0x0000000400077202 */ /* 0x000fce0000000f00 */
.L_x_40:
[----:B-1----:R1:W2:Y:S02]  /*2db0*/  SYNCS.PHASECHK.TRANS64.TRYWAIT P0, [R5+URZ+0x40], R7 ;  /* 0x00004007050075a7 */ /* 0x0022a400080011ff */
[----:B--2---:R-:W-:Y:S05]  /*2dc0*/  @!P0 NANOSLEEP.SYNCS 0x989680 ;  /* 0x009896800000895d */ /* 0x004fea0003900000 */
[----:B------:R-:W2:Y:S02]  /*2dd0*/  @!P0 SYNCS.PHASECHK.TRANS64 P0, [R5+URZ+0x40], R7 ;  /* 0x00004007050085a7 */ /* 0x000ea400080010ff */
[----:B--2---:R-:W-:Y:S05]  /*2de0*/  @!P0 BRA `(.L_x_40) ;  /* 0xfffffffc00f08947 */ /* 0x004fea000383ffff */
[----:B------:R-:W-:Y:S05]  /*2df0*/  BRA `(.L_x_41) ;  /* 0xfffffff000a87947 */ /* 0x000fea000383ffff */
        .weak           $__internal_0_$__cuda_sm10x_tcgen05_guardrail_trap_col_being_dealloced_not_returned_by_alloc
        .type           $__internal_0_$__cuda_sm10x_tcgen05_guardrail_trap_col_being_dealloced_not_returned_by_alloc,@function
        .size           $__internal_0_$__cuda_sm10x_tcgen05_guardrail_trap_col_being_dealloced_not_returned_by_alloc,($__internal_1_$__cuda_sm10x_tcgen05_guardrail_trap_phase_invalid_during_alloc - $__internal_0_$__cuda_sm10x_tcgen05_guardrail_trap_col_being_dealloced_not_returned_by_alloc)
$__internal_0_$__cuda_sm10x_tcgen05_guardrail_trap_col_being_dealloced_not_returned_by_alloc:
[----:B------:R-:W-:Y:S05]  /*2e00*/  BPT.TRAP 0x1 ;  /* 0x000000040000795c */ /* 0x000fea0000300000 */
[----:B------:R-:W-:-:S04]  /*2e10*/  HFMA2 R3, -RZ, RZ, 0, 0 ;  /* 0x00000000ff037431 */ /* 0x000fc800000001ff */
[----:B------:R-:W-:Y:S05]  /*2e20*/  RET.REL.NODEC R2 `(kernel_cutlass_kernel_cudnngemm_amaxdense_blockscaled_gemm_persistent_amaxSm100BlockScaledPersistentDenseGemmKernel_object_at__TiledMMA_ThrLayoutVMNK11110000_PermutationMNK____MMAAtom_Thr_0) ;  /* 0xffffffd002747950 */ /* 0x000fea0003c3ffff */
        .weak           $__internal_1_$__cuda_sm10x_tcgen05_guardrail_trap_phase_invalid_during_alloc
        .type           $__internal_1_$__cuda_sm10x_tcgen05_guardrail_trap_phase_invalid_during_alloc,@function
        .size           $__internal_1_$__cuda_sm10x_tcgen05_guardrail_trap_phase_invalid_during_alloc,($__internal_2_$__cuda_sm10x_tcgen05_guardrail_trap_unallocated_columns_being_dealloced - $__internal_1_$__cuda_sm10x_tcgen05_guardrail_trap_phase_invalid_during_alloc)
$__internal_1_$__cuda_sm10x_tcgen05_guardrail_trap_phase_invalid_during_alloc:
[----:B------:R-:W-:Y:S05]  /*2e30*/  BPT.TRAP 0x1 ;  /* 0x000000040000795c */ /* 0x000fea0000300000 */
[----:B------:R-:W-:-:S04]  /*2e40*/  MOV R5, 0x0 ;  /* 0x0000000000057802 */ /* 0x000fc80000000f00 */
[----:B------:R-:W-:Y:S05]  /*2e50*/  RET.REL.NODEC R4 `(kernel_cutlass_kernel_cudnngemm_amaxdense_blockscaled_gemm_persistent_amaxSm100BlockScaledPersistentDenseGemmKernel_object_at__TiledMMA_ThrLayoutVMNK11110000_PermutationMNK____MMAAtom_Thr_0) ;  /* 0xffffffd004687950 */ /* 0x000fea0003c3ffff */
        .weak           $__internal_2_$__cuda_sm10x_tcgen05_guardrail_trap_unallocated_columns_being_dealloced
        .type           $__internal_2_$__cuda_sm10x_tcgen05_guardrail_trap_unallocated_columns_being_dealloced,@function
        .size           $__internal_2_$__cuda_sm10x_tcgen05_guardrail_trap_unallocated_columns_being_dealloced,(.L_x_45 - $__internal_2_$__cuda_sm10x_tcgen05_guardrail_trap_unallocated_columns_being_dealloced)
$__internal_2_$__cuda_sm10x_tcgen05_guardrail_trap_unallocated_columns_being_dealloced:
[----:B------:R-:W-:Y:S05]  /*2e60*/  BPT.TRAP 0x1 ;  /* 0x000000040000795c */ /* 0x000fea0000300000 */
[----:B------:R-:W-:-:S04]  /*2e70*/  HFMA2 R3, -RZ, RZ, 0, 0 ;  /* 0x00000000ff037431 */ /* 0x000fc800000001ff */
[----:B------:R-:W-:Y:S05]  /*2e80*/  RET.REL.NODEC R2 `(kernel_cutlass_kernel_cudnngemm_amaxdense_blockscaled_gemm_persistent_amaxSm100BlockScaledPersistentDenseGemmKernel_object_at__TiledMMA_ThrLayoutVMNK11110000_PermutationMNK____MMAAtom_Thr_0) ;  /* 0xffffffd0025c7950 */ /* 0x000fea0003c3ffff */
.L_x_42:
[----:B------:R-:W-:-:S00]  /*2e90*/  BRA `(.L_x_42) ;  /* 0xfffffffc00fc7947 */ /* 0x000fc0000383ffff */
[----:B------:R-:W-:-:S00]  /*2ea0*/  NOP ;  /* 0x0000000000007918 */ /* 0x000fc00000000000 */
        /* <DEDUP_REMOVED lines=13> */
.L_x_45:


//--------------------- .nv.shared.kernel_cutlass_kernel_cudnngemm_amaxdense_blockscaled_gemm_persistent_amaxSm100BlockScaledPersistentDenseGemmKernel_object_at__TiledMMA_ThrLayoutVMNK11110000_PermutationMNK____MMAAtom_Thr_0 --------------------------
	.section	.nv.shared.kernel_cutlass_kernel_cudnngemm_amaxdense_blockscaled_gemm_persistent_amaxSm100BlockScaledPersistentDenseGemmKernel_object_at__TiledMMA_ThrLayoutVMNK11110000_PermutationMNK____MMAAtom_Thr_0,"aw",@nobits
	.sectionflags	@""
	.align	1024
	.zero		1024


//--------------------- .nv.shared.reserved.0     --------------------------
	.section	.nv.shared.reserved.0,"aw",@nobits
	.align	8
	.weak		__nv_reservedSMEM_offset_0_alias
	.size		__nv_reservedSMEM_offset_0_alias, 0, 64
	.other		__nv_reservedSMEM_offset_0_alias,@"STO_CUDA_RESERVED_SHARED STV_DEFAULT"
__nv_reservedSMEM_offset_0_alias:
	.zero		0
.nv.shared.reserved.0:
	.zero		64
	.weak		__nv_reservedSMEM_allocation_phase
	.type		__nv_reservedSMEM_allocation_phase,@object
	.size		__nv_reservedSMEM_allocation_phase,(.L_0 - __nv_reservedSMEM_allocation_phase)
__nv_reservedSMEM_allocation_phase:
	.zero		1
.L_0:
	.zero		7
	.weak		__nv_reservedSMEM_devtool_atexit_pc
	.type		__nv_reservedSMEM_devtool_atexit_pc,@object
	.size		__nv_reservedSMEM_devtool_atexit_pc,(__nv_reservedSMEM_allocation_mask - __nv_reservedSMEM_devtool_atexit_pc)
__nv_reservedSMEM_devtool_atexit_pc:
	.zero		8
	.weak		__nv_reservedSMEM_allocation_mask
	.type		__nv_reservedSMEM_allocation_mask,@object
	.size		__nv_reservedSMEM_allocation_mask,(.L_2 - __nv_reservedSMEM_allocation_mask)
__nv_reservedSMEM_allocation_mask:
	.zero		4
.L_2:


//--------------------- .nv.constant0.kernel_cutlass_kernel_cudnngemm_amaxdense_blockscaled_gemm_persistent_amaxSm100BlockScaledPersistentDenseGemmKernel_object_at__TiledMMA_ThrLayoutVMNK11110000_PermutationMNK____MMAAtom_Thr_0 --------------------------
	.section	.nv.constant0.kernel_cutlass_kernel_cudnngemm_amaxdense_blockscaled_gemm_persistent_amaxSm100BlockScaledPersistentDenseGemmKernel_object_at__TiledMMA_ThrLayoutVMNK11110000_PermutationMNK____MMAAtom_Thr_0,"a",@progbits
	.sectionflags	@""
	.align	4
.nv.constant0.kernel_cutlass_kernel_cudnngemm_amaxdense_blockscaled_gemm_persistent_amaxSm100BlockScaledPersistentDenseGemmKernel_object_at__TiledMMA_ThrLayoutVMNK11110000_PermutationMNK____MMAAtom_Thr_0:
	.zero		1644


//--------------------- SYMBOLS --------------------------

	.type		.nv.reservedSmem.offset0,@object
	.size		.nv.reservedSmem.offset0,0x4
	.type		.nv.reservedSmem.cap,@object
	.size		.nv.reservedSmem.cap,0x4
